// auto-generated by cutlass_sweep.conv — config: {"arch": "sm_100", "cluster_m": 1, "cluster_n": 1, "conv_kind": "wgrad", "dtype": "fp16", "ndim": 3, "tile_k": 32, "tile_m": 64, "tile_n": 128}
#include "cutlass/cutlass.h"
#include "cute/tensor.hpp"
#include "cutlass/kernel_hardware_info.hpp"
#include "cutlass/conv/convolution.h"
#include "cutlass/conv/dispatch_policy.hpp"
#include "cutlass/conv/collective/collective_builder.hpp"
#include "cutlass/conv/kernel/conv_universal.hpp"
#include "cutlass/conv/device/conv_universal_adapter.hpp"
#include "cutlass/epilogue/collective/collective_builder.hpp"

using namespace cute;
using Elem = cutlass::half_t;
using Acc  = float;
using LayoutAB = cutlass::layout::TensorNDHWC;
using LayoutC  = cutlass::layout::TensorKCSRT;
constexpr auto ConvOp = cutlass::conv::Operator::kWgrad;
using TileShape    = Shape<_64, Shape<_128>, Shape<_32>>;
using ClusterShape = Shape<_1, _1, _1>;

using CollectiveEpilogue = typename cutlass::epilogue::collective::CollectiveBuilder<
    cutlass::arch::Sm100, cutlass::arch::OpClassTensorOp,
    TileShape, ClusterShape,
    cutlass::epilogue::collective::EpilogueTileAuto,
    Acc, Acc,
    Elem, LayoutC, 128 / cutlass::sizeof_bits<Elem>::value,
    Elem, LayoutC, 128 / cutlass::sizeof_bits<Elem>::value,
    cutlass::epilogue::collective::EpilogueScheduleAuto
  >::CollectiveOp;

using CollectiveMainloop = typename cutlass::conv::collective::CollectiveBuilder<
    cutlass::arch::Sm100, cutlass::arch::OpClassTensorOp, ConvOp,
    Elem, LayoutAB, 128 / cutlass::sizeof_bits<Elem>::value,
    Elem, LayoutAB, 128 / cutlass::sizeof_bits<Elem>::value,
    Acc,
    TileShape, ClusterShape,
    cutlass::conv::collective::StageCountAutoCarveout<
        static_cast<int>(sizeof(typename CollectiveEpilogue::SharedStorage))>,
    cutlass::conv::collective::KernelScheduleAuto
  >::CollectiveOp;

using ProblemShape = cutlass::conv::ConvProblemShape<
    ConvOp, CollectiveMainloop::DispatchPolicy::NumSpatialDimensions>;
using ConvKernel = cutlass::conv::kernel::ConvUniversal<
    ProblemShape, CollectiveMainloop, CollectiveEpilogue>;
using Conv = cutlass::conv::device::ConvUniversalAdapter<ConvKernel>;

auto* _anchor = &cutlass::device_kernel<ConvKernel>;


// ===== COMPILED SASS (sm_100a) =====

	.target	sm_100a

	.elftype	@"ET_EXEC"


//--------------------- .note.nv.tkinfo           --------------------------
	.section	.note.nv.tkinfo,"",@"SHT_NOTE"
	.sectionflags	@"SHF_NOTE_NV_TKINFO"
	.tkinfo
        /*0018*/ 	.word	0x00000002
        /*0030*/ 	.string	""
        /*0030*/ 	.string	"ptxas"
        /*0030*/ 	.string	"Cuda compilation tools, release 13.0, V13.0.88"
        /*0030*/ 	.string	"Build cuda_13.0.r13.0/compiler.36424714_0"
        /*0030*/ 	.string	"-arch sm_100a -m 64 "



//--------------------- .note.nv.cuinfo           --------------------------
	.section	.note.nv.cuinfo,"",@"SHT_NOTE"
	.sectionflags	@"SHF_NOTE_NV_CUINFO"
        /*0018*/ 	.short	0x0002
        /*001a*/ 	.short	0x0064
        /*001c*/ 	.short	0x0082
	.zero		2


//--------------------- .nv.info                  --------------------------
	.section	.nv.info,"",@"SHT_CUDA_INFO"
	.align	4


	//----- nvinfo : EIATTR_REGCOUNT
	.align		4
        /*0000*/ 	.byte	0x04, 0x2f
        /*0002*/ 	.short	(.L_19 - .L_18)
	.align		4
.L_18:
        /*0004*/ 	.word	index@(_ZN7cutlass13device_kernelINS_4conv6kernel13ConvUniversalINS1_16ConvProblemShapeILNS1_8OperatorE2ELi3EEENS1_10collective14CollectiveConvINS1_47MainloopSm100TmaUmmaWarpSpecializedImplicitGemmILS5_2ELi17ELi3ELi1ELi2EN4cute5tupleIJNSA_1CILi1EEESD_SD_EEEEENSB_IJNSC_ILi64EEENSB_IJNSC_ILi128EEEEEENSB_IJNSC_ILi32EEEEEEEEENS_6half_tESM_NSA_8TiledMMAINSA_8MMA_AtomIJNSA_20SM100_MMA_F16BF16_SSISM_SM_fLi64ELi128ELNSA_4UMMA5MajorE1ELSR_1ELNSQ_7ScaleInE0ELSS_0EEEEEENSA_6LayoutISE_NSB_IJNSC_ILi0EEESW_SW_EEEEENSB_IJNSA_10UnderscoreESZ_SZ_EEEEENS7_6detail27Sm100ImplicitGemmTileTraitsINSA_13SM90_TMA_LOADENSA_14ComposedLayoutINSA_7SwizzleILi3ELi4ELi3EEENSA_18smem_ptr_flag_bitsILi16EEENSV_INSB_IJSG_NSC_ILi8EEEEEENSB_IJSD_SG_EEEEEEEvEENS13_INSA_20SM90_TMA_LOAD_IM2COLES1E_vEEEENS_8epilogue10collective18CollectiveEpilogueINS1J_23Sm100TmaWarpSpecializedILi4ELi2ELi16ELb1ELb0EEEJSL_NSB_IJNSV_ISG_SD_EENSV_ISJ_SD_EEEEESM_NSB_IJlNSB_IJSD_lllEEESW_EEESM_S1S_NS1J_6fusion15FusionCallbacksIS1N_NS1T_17LinearCombinationISM_fSM_fLNS_15FloatRoundStyleE2EEESL_S1Q_JEEENSA_5SM1004TMEM4LOAD26SM100_TMEM_LOAD_16dp256b4xES14_NS15_INS16_ILi2ELi4ELi3EEES19_NSV_INSB_IJS1A_SJ_EEENSB_IJSJ_SD_EEEEEEENSA_17SM75_U32x4_LDSM_NENSA_14SM90_TMA_STOREES27_NSA_17SM90_U32x4_STSM_NENSA_39AutoVectorizingCopyWithAssumedAlignmentILi128EEEEEEvvEEEEvNT_6ParamsE)
        /*0008*/ 	.word	0x0000004b


	//----- nvinfo : EIATTR_FRAME_SIZE
	.align		4
.L_19:
        /*000c*/ 	.byte	0x04, 0x11
        /*000e*/ 	.short	(.L_21 - .L_20)
	.align		4
.L_20:
        /*0010*/ 	.word	index@($__internal_2_$__cuda_sm10x_tcgen05_guardrail_trap_unallocated_columns_being_dealloced)
        /*0014*/ 	.word	0x00000008


	//----- nvinfo : EIATTR_FRAME_SIZE
	.align		4
.L_21:
        /*0018*/ 	.byte	0x04, 0x11
        /*001a*/ 	.short	(.L_23 - .L_22)
	.align		4
.L_22:
        /*001c*/ 	.word	index@($__internal_1_$__cuda_sm10x_tcgen05_guardrail_trap_phase_invalid_during_alloc)
        /*0020*/ 	.word	0x00000008


	//----- nvinfo : EIATTR_FRAME_SIZE
	.align		4
.L_23:
        /*0024*/ 	.byte	0x04, 0x11
        /*0026*/ 	.short	(.L_25 - .L_24)
	.align		4
.L_24:
        /*0028*/ 	.word	index@($__internal_0_$__cuda_sm10x_tcgen05_guardrail_trap_col_being_dealloced_not_returned_by_alloc)
        /*002c*/ 	.word	0x00000008


	//----- nvinfo : EIATTR_FRAME_SIZE
	.align		4
.L_25:
        /*0030*/ 	.byte	0x04, 0x11
        /*0032*/ 	.short	(.L_27 - .L_26)
	.align		4
.L_26:
        /*0034*/ 	.word	index@(_ZN7cutlass13device_kernelINS_4conv6kernel13ConvUniversalINS1_16ConvProblemShapeILNS1_8OperatorE2ELi3EEENS1_10collective14CollectiveConvINS1_47MainloopSm100TmaUmmaWarpSpecializedImplicitGemmILS5_2ELi17ELi3ELi1ELi2EN4cute5tupleIJNSA_1CILi1EEESD_SD_EEEEENSB_IJNSC_ILi64EEENSB_IJNSC_ILi128EEEEEENSB_IJNSC_ILi32EEEEEEEEENS_6half_tESM_NSA_8TiledMMAINSA_8MMA_AtomIJNSA_20SM100_MMA_F16BF16_SSISM_SM_fLi64ELi128ELNSA_4UMMA5MajorE1ELSR_1ELNSQ_7ScaleInE0ELSS_0EEEEEENSA_6LayoutISE_NSB_IJNSC_ILi0EEESW_SW_EEEEENSB_IJNSA_10UnderscoreESZ_SZ_EEEEENS7_6detail27Sm100ImplicitGemmTileTraitsINSA_13SM90_TMA_LOADENSA_14ComposedLayoutINSA_7SwizzleILi3ELi4ELi3EEENSA_18smem_ptr_flag_bitsILi16EEENSV_INSB_IJSG_NSC_ILi8EEEEEENSB_IJSD_SG_EEEEEEEvEENS13_INSA_20SM90_TMA_LOAD_IM2COLES1E_vEEEENS_8epilogue10collective18CollectiveEpilogueINS1J_23Sm100TmaWarpSpecializedILi4ELi2ELi16ELb1ELb0EEEJSL_NSB_IJNSV_ISG_SD_EENSV_ISJ_SD_EEEEESM_NSB_IJlNSB_IJSD_lllEEESW_EEESM_S1S_NS1J_6fusion15FusionCallbacksIS1N_NS1T_17LinearCombinationISM_fSM_fLNS_15FloatRoundStyleE2EEESL_S1Q_JEEENSA_5SM1004TMEM4LOAD26SM100_TMEM_LOAD_16dp256b4xES14_NS15_INS16_ILi2ELi4ELi3EEES19_NSV_INSB_IJS1A_SJ_EEENSB_IJSJ_SD_EEEEEEENSA_17SM75_U32x4_LDSM_NENSA_14SM90_TMA_STOREES27_NSA_17SM90_U32x4_STSM_NENSA_39AutoVectorizingCopyWithAssumedAlignmentILi128EEEEEEvvEEEEvNT_6ParamsE)
        /*0038*/ 	.word	0x00000008


	//----- nvinfo : EIATTR_MIN_STACK_SIZE
	.align		4
.L_27:
        /*003c*/ 	.byte	0x04, 0x12
        /*003e*/ 	.short	(.L_29 - .L_28)
	.align		4
.L_28:
        /*0040*/ 	.word	index@(_ZN7cutlass13device_kernelINS_4conv6kernel13ConvUniversalINS1_16ConvProblemShapeILNS1_8OperatorE2ELi3EEENS1_10collective14CollectiveConvINS1_47MainloopSm100TmaUmmaWarpSpecializedImplicitGemmILS5_2ELi17ELi3ELi1ELi2EN4cute5tupleIJNSA_1CILi1EEESD_SD_EEEEENSB_IJNSC_ILi64EEENSB_IJNSC_ILi128EEEEEENSB_IJNSC_ILi32EEEEEEEEENS_6half_tESM_NSA_8TiledMMAINSA_8MMA_AtomIJNSA_20SM100_MMA_F16BF16_SSISM_SM_fLi64ELi128ELNSA_4UMMA5MajorE1ELSR_1ELNSQ_7ScaleInE0ELSS_0EEEEEENSA_6LayoutISE_NSB_IJNSC_ILi0EEESW_SW_EEEEENSB_IJNSA_10UnderscoreESZ_SZ_EEEEENS7_6detail27Sm100ImplicitGemmTileTraitsINSA_13SM90_TMA_LOADENSA_14ComposedLayoutINSA_7SwizzleILi3ELi4ELi3EEENSA_18smem_ptr_flag_bitsILi16EEENSV_INSB_IJSG_NSC_ILi8EEEEEENSB_IJSD_SG_EEEEEEEvEENS13_INSA_20SM90_TMA_LOAD_IM2COLES1E_vEEEENS_8epilogue10collective18CollectiveEpilogueINS1J_23Sm100TmaWarpSpecializedILi4ELi2ELi16ELb1ELb0EEEJSL_NSB_IJNSV_ISG_SD_EENSV_ISJ_SD_EEEEESM_NSB_IJlNSB_IJSD_lllEEESW_EEESM_S1S_NS1J_6fusion15FusionCallbacksIS1N_NS1T_17LinearCombinationISM_fSM_fLNS_15FloatRoundStyleE2EEESL_S1Q_JEEENSA_5SM1004TMEM4LOAD26SM100_TMEM_LOAD_16dp256b4xES14_NS15_INS16_ILi2ELi4ELi3EEES19_NSV_INSB_IJS1A_SJ_EEENSB_IJSJ_SD_EEEEEEENSA_17SM75_U32x4_LDSM_NENSA_14SM90_TMA_STOREES27_NSA_17SM90_U32x4_STSM_NENSA_39AutoVectorizingCopyWithAssumedAlignmentILi128EEEEEEvvEEEEvNT_6ParamsE)
        /*0044*/ 	.word	0x00000008
.L_29:


//--------------------- .nv.compat                --------------------------
	.section	.nv.compat,"",@"SHT_CUDA_COMPAT_INFO"
	.align	4
        /*0000*/ 	.byte	0x02, 0x09, 0x01, 0x00, 0x02, 0x02, 0x02, 0x00, 0x02, 0x05, 0x05, 0x00, 0x03, 0x07, 0x01, 0x01
        /*0010*/ 	.byte	0x02, 0x03, 0x01, 0x00, 0x02, 0x06, 0x01, 0x00, 0x04, 0x0b, 0x08, 0x00, 0x09, 0x00, 0x00, 0x00
        /*0020*/ 	.byte	0x00, 0x00, 0x00, 0x00


//--------------------- .nv.info._ZN7cutlass13device_kernelINS_4conv6kernel13ConvUniversalINS1_16ConvProblemShapeILNS1_8OperatorE2ELi3EEENS1_10collective14CollectiveConvINS1_47MainloopSm100TmaUmmaWarpSpecializedImplicitGemmILS5_2ELi17ELi3ELi1ELi2EN4cute5tupleIJNSA_1CILi1EEESD_SD_EEEEENSB_IJNSC_ILi64EEENSB_IJNSC_ILi128EEEEEENSB_IJNSC_ILi32EEEEEEEEENS_6half_tESM_NSA_8TiledMMAINSA_8MMA_AtomIJNSA_20SM100_MMA_F16BF16_SSISM_SM_fLi64ELi128ELNSA_4UMMA5MajorE1ELSR_1ELNSQ_7ScaleInE0ELSS_0EEEEEENSA_6LayoutISE_NSB_IJNSC_ILi0EEESW_SW_EEEEENSB_IJNSA_10UnderscoreESZ_SZ_EEEEENS7_6detail27Sm100ImplicitGemmTileTraitsINSA_13SM90_TMA_LOADENSA_14ComposedLayoutINSA_7SwizzleILi3ELi4ELi3EEENSA_18smem_ptr_flag_bitsILi16EEENSV_INSB_IJSG_NSC_ILi8EEEEEENSB_IJSD_SG_EEEEEEEvEENS13_INSA_20SM90_TMA_LOAD_IM2COLES1E_vEEEENS_8epilogue10collective18CollectiveEpilogueINS1J_23Sm100TmaWarpSpecializedILi4ELi2ELi16ELb1ELb0EEEJSL_NSB_IJNSV_ISG_SD_EENSV_ISJ_SD_EEEEESM_NSB_IJlNSB_IJSD_lllEEESW_EEESM_S1S_NS1J_6fusion15FusionCallbacksIS1N_NS1T_17LinearCombinationISM_fSM_fLNS_15FloatRoundStyleE2EEESL_S1Q_JEEENSA_5SM1004TMEM4LOAD26SM100_TMEM_LOAD_16dp256b4xES14_NS15_INS16_ILi2ELi4ELi3EEES19_NSV_INSB_IJS1A_SJ_EEENSB_IJSJ_SD_EEEEEEENSA_17SM75_U32x4_LDSM_NENSA_14SM90_TMA_STOREES27_NSA_17SM90_U32x4_STSM_NENSA_39AutoVectorizingCopyWithAssumedAlignmentILi128EEEEEEvvEEEEvNT_6ParamsE --------------------------
	.section	.nv.info._ZN7cutlass13device_kernelINS_4conv6kernel13ConvUniversalINS1_16ConvProblemShapeILNS1_8OperatorE2ELi3EEENS1_10collective14CollectiveConvINS1_47MainloopSm100TmaUmmaWarpSpecializedImplicitGemmILS5_2ELi17ELi3ELi1ELi2EN4cute5tupleIJNSA_1CILi1EEESD_SD_EEEEENSB_IJNSC_ILi64EEENSB_IJNSC_ILi128EEEEEENSB_IJNSC_ILi32EEEEEEEEENS_6half_tESM_NSA_8TiledMMAINSA_8MMA_AtomIJNSA_20SM100_MMA_F16BF16_SSISM_SM_fLi64ELi128ELNSA_4UMMA5MajorE1ELSR_1ELNSQ_7ScaleInE0ELSS_0EEEEEENSA_6LayoutISE_NSB_IJNSC_ILi0EEESW_SW_EEEEENSB_IJNSA_10UnderscoreESZ_SZ_EEEEENS7_6detail27Sm100ImplicitGemmTileTraitsINSA_13SM90_TMA_LOADENSA_14ComposedLayoutINSA_7SwizzleILi3ELi4ELi3EEENSA_18smem_ptr_flag_bitsILi16EEENSV_INSB_IJSG_NSC_ILi8EEEEEENSB_IJSD_SG_EEEEEEEvEENS13_INSA_20SM90_TMA_LOAD_IM2COLES1E_vEEEENS_8epilogue10collective18CollectiveEpilogueINS1J_23Sm100TmaWarpSpecializedILi4ELi2ELi16ELb1ELb0EEEJSL_NSB_IJNSV_ISG_SD_EENSV_ISJ_SD_EEEEESM_NSB_IJlNSB_IJSD_lllEEESW_EEESM_S1S_NS1J_6fusion15FusionCallbacksIS1N_NS1T_17LinearCombinationISM_fSM_fLNS_15FloatRoundStyleE2EEESL_S1Q_JEEENSA_5SM1004TMEM4LOAD26SM100_TMEM_LOAD_16dp256b4xES14_NS15_INS16_ILi2ELi4ELi3EEES19_NSV_INSB_IJS1A_SJ_EEENSB_IJSJ_SD_EEEEEEENSA_17SM75_U32x4_LDSM_NENSA_14SM90_TMA_STOREES27_NSA_17SM90_U32x4_STSM_NENSA_39AutoVectorizingCopyWithAssumedAlignmentILi128EEEEEEvvEEEEvNT_6ParamsE,"",@"SHT_CUDA_INFO"
	.sectionflags	@""
	.align	4


	//----- nvinfo : EIATTR_CUDA_API_VERSION
	.align		4
        /*0000*/ 	.byte	0x04, 0x37
        /*0002*/ 	.short	(.L_31 - .L_30)
.L_30:
        /*0004*/ 	.word	0x00000082


	//----- nvinfo : EIATTR_KPARAM_INFO
	.align		4
.L_31:
        /*0008*/ 	.byte	0x04, 0x17
        /*000a*/ 	.short	(.L_33 - .L_32)
.L_32:
        /*000c*/ 	.word	0x00000000
        /*0010*/ 	.short	0x0000
        /*0012*/ 	.short	0x0000
        /*0014*/ 	.byte	0x00, 0xf0, 0x01, 0x24


	//----- nvinfo : EIATTR_AT_ENTRY_FRAGMENTS
	.align		4
.L_33:
        /*0018*/ 	.byte	0x04, 0x4f
        /*001a*/ 	.short	(.L_35 - .L_34)


	//   ....[0]....
.L_34:
        /*001c*/ 	.word	0x00000006


	//----- nvinfo : EIATTR_RESERVED_SMEM_USED
	.align		4
.L_35:
        /*0020*/ 	.byte	0x01, 0x41
	.zero		2


	//----- nvinfo : EIATTR_SPARSE_MMA_MASK
	.align		4
        /*0024*/ 	.byte	0x03, 0x50
        /*0026*/ 	.short	0x0000


	//----- nvinfo : EIATTR_TCGEN05_1CTA_USED
	.align		4
        /*0028*/ 	.byte	0x01, 0x51
	.zero		2


	//----- nvinfo : EIATTR_MAXREG_COUNT
	.align		4
        /*002c*/ 	.byte	0x03, 0x1b
        /*002e*/ 	.short	0x00ff


	//----- nvinfo : EIATTR_NUM_BARRIERS
	.align		4
        /*0030*/ 	.byte	0x02, 0x4c
        /*0032*/ 	.byte	0x07
	.zero		1


	//----- nvinfo : EIATTR_EXTERNS
	.align		4
        /*0034*/ 	.byte	0x04, 0x0f
        /*0036*/ 	.short	(.L_37 - .L_36)


	//   ....[0]....
	.align		4
.L_36:
        /*0038*/ 	.word	index@(__assertfail)


	//----- nvinfo : EIATTR_MERCURY_ISA_VERSION
	.align		4
.L_37:
        /*003c*/ 	.byte	0x03, 0x5f
        /*003e*/ 	.short	0x0101


	//----- nvinfo : EIATTR_INT_WARP_WIDE_INSTR_OFFSETS
	.align		4
        /*0040*/ 	.byte	0x04, 0x31
        /*0042*/ 	.short	(.L_39 - .L_38)


	//   ....[0]....
.L_38:
        /*0044*/ 	.word	0x000049f0


	//   ....[1]....
        /*0048*/ 	.word	0x00004a10


	//   ....[2]....
        /*004c*/ 	.word	0x00004a40


	//   ....[3]....
        /*0050*/ 	.word	0x00005cb0


	//   ....[4]....
        /*0054*/ 	.word	0x00005d10


	//   ....[5]....
        /*0058*/ 	.word	0x00005e10


	//   ....[6]....
        /*005c*/ 	.word	0x00005e90


	//   ....[7]....
        /*0060*/ 	.word	0x00005f70


	//   ....[8]....
        /*0064*/ 	.word	0x00005ff0


	//   ....[9]....
        /*0068*/ 	.word	0x00006100


	//   ....[10]....
        /*006c*/ 	.word	0x000061b0


	//----- nvinfo : EIATTR_COOP_GROUP_MASK_REGIDS
	.align		4
.L_39:
        /*0070*/ 	.byte	0x04, 0x29
        /*0072*/ 	.short	(.L_41 - .L_40)


	//   ....[0]....
.L_40:
        /*0074*/ 	.word	0xffffffff


	//   ....[1]....
        /*0078*/ 	.word	0xffffffff


	//   ....[2]....
        /*007c*/ 	.word	0xffffffff


	//   ....[3]....
        /*0080*/ 	.word	0xffffffff


	//   ....[4]....
        /*0084*/ 	.word	0xffffffff


	//   ....[5]....
        /*0088*/ 	.word	0xffffffff


	//   ....[6]....
        /*008c*/ 	.word	0xffffffff


	//   ....[7]....
        /*0090*/ 	.word	0xffffffff


	//   ....[8]....
        /*0094*/ 	.word	0xffffffff


	//   ....[9]....
        /*0098*/ 	.word	0xffffffff


	//   ....[10]....
        /*009c*/ 	.word	0xffffffff


	//   ....[11]....
        /*00a0*/ 	.word	0xffffffff


	//----- nvinfo : EIATTR_COOP_GROUP_INSTR_OFFSETS
	.align		4
.L_41:
        /*00a4*/ 	.byte	0x04, 0x28
        /*00a6*/ 	.short	(.L_43 - .L_42)


	//   ....[0]....
.L_42:
        /*00a8*/ 	.word	0x00000090


	//   ....[1]....
        /*00ac*/ 	.word	0x00000500


	//   ....[2]....
        /*00b0*/ 	.word	0x00000840


	//   ....[3]....
        /*00b4*/ 	.word	0x000009e0


	//   ....[4]....
        /*00b8*/ 	.word	0x00000ae0


	//   ....[5]....
        /*00bc*/ 	.word	0x00000c30


	//   ....[6]....
        /*00c0*/ 	.word	0x000029e0


	//   ....[7]....
        /*00c4*/ 	.word	0x00003e50


	//   ....[8]....
        /*00c8*/ 	.word	0x00004060


	//   ....[9]....
        /*00cc*/ 	.word	0x00004090


	//   ....[10]....
        /*00d0*/ 	.word	0x000048d0


	//   ....[11]....
        /*00d4*/ 	.word	0x00004b10


	//----- nvinfo : EIATTR_VRC_CTA_INIT_COUNT
	.align		4
.L_43:
        /*00d8*/ 	.byte	0x02, 0x4a
        /*00da*/ 	.byte	0x80
	.zero		1


	//----- nvinfo : EIATTR_SYSCALL_OFFSETS
	.align		4
        /*00dc*/ 	.byte	0x04, 0x46
        /*00de*/ 	.short	(.L_45 - .L_44)


	//   ....[0]....
.L_44:
        /*00e0*/ 	.word	0x00007410


	//   ....[1]....
        /*00e4*/ 	.word	0x00007500


	//   ....[2]....
        /*00e8*/ 	.word	0x00007c30


	//   ....[3]....
        /*00ec*/ 	.word	0x000084f0


	//   ....[4]....
        /*00f0*/ 	.word	0x00008d60


	//   ....[5]....
        /*00f4*/ 	.word	0x000095b0


	//----- nvinfo : EIATTR_MBARRIER_INSTR_OFFSETS
	.align		4
.L_45:
        /*00f8*/ 	.byte	0x04, 0x39
        /*00fa*/ 	.short	(.L_47 - .L_46)


	//   ....[0]....
.L_46:
        /*00fc*/ 	.word	0x00000600
        /*0100*/ 	.word	0x000000ff
        /*0104*/ 	.word	0x00000000
        /*0108*/ 	.short	0x0100
        /*010a*/ 	.byte	0x04
	.zero		1


	//   ....[1]....
        /*010c*/ 	.word	0x00000610
        /*0110*/ 	.word	0x000000ff
        /*0114*/ 	.word	0x00000088
        /*0118*/ 	.short	0x0100
        /*011a*/ 	.byte	0x04
	.zero		1


	//   ....[2]....
        /*011c*/ 	.word	0x00000620
        /*0120*/ 	.word	0x000000ff
        /*0124*/ 	.word	0x00000008
        /*0128*/ 	.short	0x0100
        /*012a*/ 	.byte	0x04
	.zero		1


	//   ....[3]....
        /*012c*/ 	.word	0x00000630
        /*0130*/ 	.word	0x000000ff
        /*0134*/ 	.word	0x00000090
        /*0138*/ 	.short	0x0100
        /*013a*/ 	.byte	0x04
	.zero		1


	//   ....[4]....
        /*013c*/ 	.word	0x00000640
        /*0140*/ 	.word	0x000000ff
        /*0144*/ 	.word	0x00000010
        /*0148*/ 	.short	0x0100
        /*014a*/ 	.byte	0x04
	.zero		1


	//   ....[5]....
        /*014c*/ 	.word	0x00000650
        /*0150*/ 	.word	0x000000ff
        /*0154*/ 	.word	0x00000098
        /*0158*/ 	.short	0x0100
        /*015a*/ 	.byte	0x04
	.zero		1


	//   ....[6]....
        /*015c*/ 	.word	0x00000660
        /*0160*/ 	.word	0x000000ff
        /*0164*/ 	.word	0x00000018
        /*0168*/ 	.short	0x0100
        /*016a*/ 	.byte	0x04
	.zero		1


	//   ....[7]....
        /*016c*/ 	.word	0x00000670
        /*0170*/ 	.word	0x000000ff
        /*0174*/ 	.word	0x000000a0
        /*0178*/ 	.short	0x0100
        /*017a*/ 	.byte	0x04
	.zero		1


	//   ....[8]....
        /*017c*/ 	.word	0x00000680
        /*0180*/ 	.word	0x000000ff
        /*0184*/ 	.word	0x00000020
        /*0188*/ 	.short	0x0100
        /*018a*/ 	.byte	0x04
	.zero		1


	//   ....[9]....
        /*018c*/ 	.word	0x00000690
        /*0190*/ 	.word	0x000000ff
        /*0194*/ 	.word	0x000000a8
        /*0198*/ 	.short	0x0100
        /*019a*/ 	.byte	0x04
	.zero		1


	//   ....[10]....
        /*019c*/ 	.word	0x000006a0
        /*01a0*/ 	.word	0x000000ff
        /*01a4*/ 	.word	0x00000028
        /*01a8*/ 	.short	0x0100
        /*01aa*/ 	.byte	0x04
	.zero		1


	//   ....[11]....
        /*01ac*/ 	.word	0x000006b0
        /*01b0*/ 	.word	0x000000ff
        /*01b4*/ 	.word	0x000000b0
        /*01b8*/ 	.short	0x0100
        /*01ba*/ 	.byte	0x04
	.zero		1


	//   ....[12]....
        /*01bc*/ 	.word	0x000006c0
        /*01c0*/ 	.word	0x000000ff
        /*01c4*/ 	.word	0x00000030
        /*01c8*/ 	.short	0x0100
        /*01ca*/ 	.byte	0x04
	.zero		1


	//   ....[13]....
        /*01cc*/ 	.word	0x000006d0
        /*01d0*/ 	.word	0x000000ff
        /*01d4*/ 	.word	0x000000b8
        /*01d8*/ 	.short	0x0100
        /*01da*/ 	.byte	0x04
	.zero		1


	//   ....[14]....
        /*01dc*/ 	.word	0x000006e0
        /*01e0*/ 	.word	0x000000ff
        /*01e4*/ 	.word	0x00000038
        /*01e8*/ 	.short	0x0100
        /*01ea*/ 	.byte	0x04
	.zero		1


	//   ....[15]....
        /*01ec*/ 	.word	0x000006f0
        /*01f0*/ 	.word	0x000000ff
        /*01f4*/ 	.word	0x000000c0
        /*01f8*/ 	.short	0x0100
        /*01fa*/ 	.byte	0x04
	.zero		1


	//   ....[16]....
        /*01fc*/ 	.word	0x00000700
        /*0200*/ 	.word	0x000000ff
        /*0204*/ 	.word	0x00000040
        /*0208*/ 	.short	0x0100
        /*020a*/ 	.byte	0x04
	.zero		1


	//   ....[17]....
        /*020c*/ 	.word	0x00000710
        /*0210*/ 	.word	0x000000ff
        /*0214*/ 	.word	0x000000c8
        /*0218*/ 	.short	0x0100
        /*021a*/ 	.byte	0x04
	.zero		1


	//   ....[18]....
        /*021c*/ 	.word	0x00000720
        /*0220*/ 	.word	0x000000ff
        /*0224*/ 	.word	0x00000048
        /*0228*/ 	.short	0x0100
        /*022a*/ 	.byte	0x04
	.zero		1


	//   ....[19]....
        /*022c*/ 	.word	0x00000730
        /*0230*/ 	.word	0x000000ff
        /*0234*/ 	.word	0x000000d0
        /*0238*/ 	.short	0x0100
        /*023a*/ 	.byte	0x04
	.zero		1


	//   ....[20]....
        /*023c*/ 	.word	0x00000740
        /*0240*/ 	.word	0x000000ff
        /*0244*/ 	.word	0x00000050
        /*0248*/ 	.short	0x0100
        /*024a*/ 	.byte	0x04
	.zero		1


	//   ....[21]....
        /*024c*/ 	.word	0x00000750
        /*0250*/ 	.word	0x000000ff
        /*0254*/ 	.word	0x000000d8
        /*0258*/ 	.short	0x0100
        /*025a*/ 	.byte	0x04
	.zero		1


	//   ....[22]....
        /*025c*/ 	.word	0x00000760
        /*0260*/ 	.word	0x000000ff
        /*0264*/ 	.word	0x00000058
        /*0268*/ 	.short	0x0100
        /*026a*/ 	.byte	0x04
	.zero		1


	//   ....[23]....
        /*026c*/ 	.word	0x00000770
        /*0270*/ 	.word	0x000000ff
        /*0274*/ 	.word	0x000000e0
        /*0278*/ 	.short	0x0100
        /*027a*/ 	.byte	0x04
	.zero		1


	//   ....[24]....
        /*027c*/ 	.word	0x00000780
        /*0280*/ 	.word	0x000000ff
        /*0284*/ 	.word	0x00000060
        /*0288*/ 	.short	0x0100
        /*028a*/ 	.byte	0x04
	.zero		1


	//   ....[25]....
        /*028c*/ 	.word	0x00000790
        /*0290*/ 	.word	0x000000ff
        /*0294*/ 	.word	0x000000e8
        /*0298*/ 	.short	0x0100
        /*029a*/ 	.byte	0x04
	.zero		1


	//   ....[26]....
        /*029c*/ 	.word	0x000007a0
        /*02a0*/ 	.word	0x000000ff
        /*02a4*/ 	.word	0x00000068
        /*02a8*/ 	.short	0x0100
        /*02aa*/ 	.byte	0x04
	.zero		1


	//   ....[27]....
        /*02ac*/ 	.word	0x000007b0
        /*02b0*/ 	.word	0x000000ff
        /*02b4*/ 	.word	0x000000f0
        /*02b8*/ 	.short	0x0100
        /*02ba*/ 	.byte	0x04
	.zero		1


	//   ....[28]....
        /*02bc*/ 	.word	0x000007c0
        /*02c0*/ 	.word	0x000000ff
        /*02c4*/ 	.word	0x00000070
        /*02c8*/ 	.short	0x0100
        /*02ca*/ 	.byte	0x04
	.zero		1


	//   ....[29]....
        /*02cc*/ 	.word	0x000007d0
        /*02d0*/ 	.word	0x000000ff
        /*02d4*/ 	.word	0x000000f8
        /*02d8*/ 	.short	0x0100
        /*02da*/ 	.byte	0x04
	.zero		1


	//   ....[30]....
        /*02dc*/ 	.word	0x000007e0
        /*02e0*/ 	.word	0x000000ff
        /*02e4*/ 	.word	0x00000078
        /*02e8*/ 	.short	0x0100
        /*02ea*/ 	.byte	0x04
	.zero		1


	//   ....[31]....
        /*02ec*/ 	.word	0x000007f0
        /*02f0*/ 	.word	0x000000ff
        /*02f4*/ 	.word	0x00000100
        /*02f8*/ 	.short	0x0100
        /*02fa*/ 	.byte	0x04
	.zero		1


	//   ....[32]....
        /*02fc*/ 	.word	0x00000800
        /*0300*/ 	.word	0x000000ff
        /*0304*/ 	.word	0x00000080
        /*0308*/ 	.short	0x0100
        /*030a*/ 	.byte	0x04
	.zero		1


	//   ....[33]....
        /*030c*/ 	.word	0x00000810
        /*0310*/ 	.word	0x000000ff
        /*0314*/ 	.word	0x00000108
        /*0318*/ 	.short	0x0100
        /*031a*/ 	.byte	0x04
	.zero		1


	//   ....[34]....
        /*031c*/ 	.word	0x00000950
        /*0320*/ 	.word	0x000000ff
        /*0324*/ 	.word	0x00000110
        /*0328*/ 	.short	0x0100
        /*032a*/ 	.byte	0x04
	.zero		1


	//   ....[35]....
        /*032c*/ 	.word	0x00000960
        /*0330*/ 	.word	0x000000ff
        /*0334*/ 	.word	0x00000130
        /*0338*/ 	.short	0x0100
        /*033a*/ 	.byte	0x04
	.zero		1


	//   ....[36]....
        /*033c*/ 	.word	0x00000970
        /*0340*/ 	.word	0x000000ff
        /*0344*/ 	.word	0x00000118
        /*0348*/ 	.short	0x0100
        /*034a*/ 	.byte	0x04
	.zero		1


	//   ....[37]....
        /*034c*/ 	.word	0x00000980
        /*0350*/ 	.word	0x000000ff
        /*0354*/ 	.word	0x00000138
        /*0358*/ 	.short	0x0100
        /*035a*/ 	.byte	0x04
	.zero		1


	//   ....[38]....
        /*035c*/ 	.word	0x00000990
        /*0360*/ 	.word	0x000000ff
        /*0364*/ 	.word	0x00000120
        /*0368*/ 	.short	0x0100
        /*036a*/ 	.byte	0x04
	.zero		1


	//   ....[39]....
        /*036c*/ 	.word	0x000009a0
        /*0370*/ 	.word	0x000000ff
        /*0374*/ 	.word	0x00000140
        /*0378*/ 	.short	0x0100
        /*037a*/ 	.byte	0x04
	.zero		1


	//   ....[40]....
        /*037c*/ 	.word	0x000009b0
        /*0380*/ 	.word	0x000000ff
        /*0384*/ 	.word	0x00000128
        /*0388*/ 	.short	0x0100
        /*038a*/ 	.byte	0x04
	.zero		1


	//   ....[41]....
        /*038c*/ 	.word	0x000009c0
        /*0390*/ 	.word	0x000000ff
        /*0394*/ 	.word	0x00000148
        /*0398*/ 	.short	0x0100
        /*039a*/ 	.byte	0x04
	.zero		1


	//   ....[42]....
        /*039c*/ 	.word	0x00000ab0
        /*03a0*/ 	.word	0x000000ff
        /*03a4*/ 	.word	0x00000150
        /*03a8*/ 	.short	0x0100
        /*03aa*/ 	.byte	0x06
	.zero		1


	//   ....[43]....
        /*03ac*/ 	.word	0x00000ac0
        /*03b0*/ 	.word	0x000000ff
        /*03b4*/ 	.word	0x00000158
        /*03b8*/ 	.short	0x0100
        /*03ba*/ 	.byte	0x06
	.zero		1


	//   ....[44]....
        /*03bc*/ 	.word	0x00000c00
        /*03c0*/ 	.word	0x000000ff
        /*03c4*/ 	.word	0x00000160
        /*03c8*/ 	.short	0x0100
        /*03ca*/ 	.byte	0x06
	.zero		1


	//   ....[45]....
        /*03cc*/ 	.word	0x00000c10
        /*03d0*/ 	.word	0x000000ff
        /*03d4*/ 	.word	0x00000168
        /*03d8*/ 	.short	0x0100
        /*03da*/ 	.byte	0x06
	.zero		1


	//   ....[46]....
        /*03dc*/ 	.word	0x00000d60
        /*03e0*/ 	.word	0x000000ff
        /*03e4*/ 	.word	0x00000170
        /*03e8*/ 	.short	0x0100
        /*03ea*/ 	.byte	0x04
	.zero		1


	//   ....[47]....
        /*03ec*/ 	.word	0x00000d70
        /*03f0*/ 	.word	0x000000ff
        /*03f4*/ 	.word	0x00000180
        /*03f8*/ 	.short	0x0100
        /*03fa*/ 	.byte	0x04
	.zero		1


	//   ....[48]....
        /*03fc*/ 	.word	0x00000d80
        /*0400*/ 	.word	0x000000ff
        /*0404*/ 	.word	0x00000178
        /*0408*/ 	.short	0x0100
        /*040a*/ 	.byte	0x04
	.zero		1


	//   ....[49]....
        /*040c*/ 	.word	0x00000d90
        /*0410*/ 	.word	0x000000ff
        /*0414*/ 	.word	0x00000188
        /*0418*/ 	.short	0x0100
        /*041a*/ 	.byte	0x04
	.zero		1


	//   ....[50]....
        /*041c*/ 	.word	0x00001b90
        /*0420*/ 	.word	0x000000ff
        /*0424*/ 	.word	0x00000088
        /*0428*/ 	.short	0x010a
        /*042a*/ 	.byte	0x08
	.zero		1


	//   ....[51]....
        /*042c*/ 	.word	0x00001f20
        /*0430*/ 	.word	0x000000ff
        /*0434*/ 	.word	0x00000088
        /*0438*/ 	.short	0x010a
        /*043a*/ 	.byte	0x31
	.zero		1


	//   ....[52]....
        /*043c*/ 	.word	0x00002090
        /*0440*/ 	.word	0x000000ff
        /*0444*/ 	.word	0x00000088
        /*0448*/ 	.short	0x010a
        /*044a*/ 	.byte	0x08
	.zero		1


	//   ....[53]....
        /*044c*/ 	.word	0x00002390
        /*0450*/ 	.word	0x000000ff
        /*0454*/ 	.word	0x00000158
        /*0458*/ 	.short	0x0101
        /*045a*/ 	.byte	0x2c
	.zero		1


	//   ....[54]....
        /*045c*/ 	.word	0x000023c0
        /*0460*/ 	.word	0x000000ff
        /*0464*/ 	.word	0x00000088
        /*0468*/ 	.short	0x010a
        /*046a*/ 	.byte	0x04
	.zero		1


	//   ....[55]....
        /*046c*/ 	.word	0x00002590
        /*0470*/ 	.word	0x000000ff
        /*0474*/ 	.word	0x00000088
        /*0478*/ 	.short	0x010a
        /*047a*/ 	.byte	0x29
	.zero		1


	//   ....[56]....
        /*047c*/ 	.word	0x00002700
        /*0480*/ 	.word	0x000000ff
        /*0484*/ 	.word	0x00000088
        /*0488*/ 	.short	0x010a
        /*048a*/ 	.byte	0x08
	.zero		1


	//   ....[57]....
        /*048c*/ 	.word	0x000029f0
        /*0490*/ 	.word	0x000000ff
        /*0494*/ 	.word	0x00000160
        /*0498*/ 	.short	0x010a
        /*049a*/ 	.byte	0x2c
	.zero		1


	//   ....[58]....
        /*049c*/ 	.word	0x00002ab0
        /*04a0*/ 	.word	0x000000ff
        /*04a4*/ 	.word	0x00000000
        /*04a8*/ 	.short	0x0101
        /*04aa*/ 	.byte	0x04
	.zero		1


	//   ....[59]....
        /*04ac*/ 	.word	0x000030a0
        /*04b0*/ 	.word	0x000000ff
        /*04b4*/ 	.word	0x00000000
        /*04b8*/ 	.short	0x010a
        /*04ba*/ 	.byte	0x04
	.zero		1


	//   ....[60]....
        /*04bc*/ 	.word	0x00003140
        /*04c0*/ 	.word	0x000000ff
        /*04c4*/ 	.word	0x00000000
        /*04c8*/ 	.short	0x010a
        /*04ca*/ 	.byte	0x05
	.zero		1


	//   ....[61]....
        /*04cc*/ 	.word	0x000031e0
        /*04d0*/ 	.word	0x000000ff
        /*04d4*/ 	.word	0x00000000
        /*04d8*/ 	.short	0x010a
        /*04da*/ 	.byte	0x05
	.zero		1


	//   ....[62]....
        /*04dc*/ 	.word	0x00003280
        /*04e0*/ 	.word	0x000000ff
        /*04e4*/ 	.word	0x00000000
        /*04e8*/ 	.short	0x010a
        /*04ea*/ 	.byte	0x05
	.zero		1


	//   ....[63]....
        /*04ec*/ 	.word	0x00003320
        /*04f0*/ 	.word	0x000000ff
        /*04f4*/ 	.word	0x00000000
        /*04f8*/ 	.short	0x010a
        /*04fa*/ 	.byte	0x05
	.zero		1


	//   ....[64]....
        /*04fc*/ 	.word	0x000033c0
        /*0500*/ 	.word	0x000000ff
        /*0504*/ 	.word	0x00000000
        /*0508*/ 	.short	0x010a
        /*050a*/ 	.byte	0x05
	.zero		1


	//   ....[65]....
        /*050c*/ 	.word	0x00003460
        /*0510*/ 	.word	0x000000ff
        /*0514*/ 	.word	0x00000000
        /*0518*/ 	.short	0x010a
        /*051a*/ 	.byte	0x05
	.zero		1


	//   ....[66]....
        /*051c*/ 	.word	0x00003500
        /*0520*/ 	.word	0x000000ff
        /*0524*/ 	.word	0x00000000
        /*0528*/ 	.short	0x010a
        /*052a*/ 	.byte	0x05
	.zero		1


	//   ....[67]....
        /*052c*/ 	.word	0x000035a0
        /*0530*/ 	.word	0x000000ff
        /*0534*/ 	.word	0x00000000
        /*0538*/ 	.short	0x010a
        /*053a*/ 	.byte	0x05
	.zero		1


	//   ....[68]....
        /*053c*/ 	.word	0x00003640
        /*0540*/ 	.word	0x000000ff
        /*0544*/ 	.word	0x00000000
        /*0548*/ 	.short	0x010a
        /*054a*/ 	.byte	0x05
	.zero		1


	//   ....[69]....
        /*054c*/ 	.word	0x000036e0
        /*0550*/ 	.word	0x000000ff
        /*0554*/ 	.word	0x00000000
        /*0558*/ 	.short	0x010a
        /*055a*/ 	.byte	0x05
	.zero		1


	//   ....[70]....
        /*055c*/ 	.word	0x00003780
        /*0560*/ 	.word	0x000000ff
        /*0564*/ 	.word	0x00000000
        /*0568*/ 	.short	0x010a
        /*056a*/ 	.byte	0x05
	.zero		1


	//   ....[71]....
        /*056c*/ 	.word	0x00003820
        /*0570*/ 	.word	0x000000ff
        /*0574*/ 	.word	0x00000000
        /*0578*/ 	.short	0x010a
        /*057a*/ 	.byte	0x05
	.zero		1


	//   ....[72]....
        /*057c*/ 	.word	0x000038c0
        /*0580*/ 	.word	0x000000ff
        /*0584*/ 	.word	0x00000000
        /*0588*/ 	.short	0x010a
        /*058a*/ 	.byte	0x05
	.zero		1


	//   ....[73]....
        /*058c*/ 	.word	0x00003960
        /*0590*/ 	.word	0x000000ff
        /*0594*/ 	.word	0x00000000
        /*0598*/ 	.short	0x010a
        /*059a*/ 	.byte	0x05
	.zero		1


	//   ....[74]....
        /*059c*/ 	.word	0x00003a00
        /*05a0*/ 	.word	0x000000ff
        /*05a4*/ 	.word	0x00000000
        /*05a8*/ 	.short	0x010a
        /*05aa*/ 	.byte	0x05
	.zero		1


	//   ....[75]....
        /*05ac*/ 	.word	0x00003ab0
        /*05b0*/ 	.word	0x00000000
        /*05b4*/ 	.word	0x00000000
        /*05b8*/ 	.short	0x010a
        /*05ba*/ 	.byte	0xff
	.zero		1


	//   ....[76]....
        /*05bc*/ 	.word	0x00003c00
        /*05c0*/ 	.word	0x000000ff
        /*05c4*/ 	.word	0x00000168
        /*05c8*/ 	.short	0x010a
        /*05ca*/ 	.byte	0x04
	.zero		1


	//   ....[77]....
        /*05cc*/ 	.word	0x00003ca0
        /*05d0*/ 	.word	0x000000ff
        /*05d4*/ 	.word	0x00000160
        /*05d8*/ 	.short	0x010a
        /*05da*/ 	.byte	0x04
	.zero		1


	//   ....[78]....
        /*05dc*/ 	.word	0x00003d40
        /*05e0*/ 	.word	0x000000ff
        /*05e4*/ 	.word	0x00000000
        /*05e8*/ 	.short	0x0101
        /*05ea*/ 	.byte	0x05
	.zero		1


	//   ....[79]....
        /*05ec*/ 	.word	0x00003d80
        /*05f0*/ 	.word	0x000000ff
        /*05f4*/ 	.word	0x00000168
        /*05f8*/ 	.short	0x0106
        /*05fa*/ 	.byte	0x04
	.zero		1


	//   ....[80]....
        /*05fc*/ 	.word	0x00003dc0
        /*0600*/ 	.word	0x00000000
        /*0604*/ 	.word	0x00000168
        /*0608*/ 	.short	0x010a
        /*060a*/ 	.byte	0xff
	.zero		1


	//   ....[81]....
        /*060c*/ 	.word	0x000042d0
        /*0610*/ 	.word	0x000000ff
        /*0614*/ 	.word	0x00000160
        /*0618*/ 	.short	0x010a
        /*061a*/ 	.byte	0x13
	.zero		1


	//   ....[82]....
        /*061c*/ 	.word	0x00004380
        /*0620*/ 	.word	0x000000ff
        /*0624*/ 	.word	0x00000000
        /*0628*/ 	.short	0x0101
        /*062a*/ 	.byte	0x1d
	.zero		1


	//   ....[83]....
        /*062c*/ 	.word	0x00004390
        /*0630*/ 	.word	0x000000ff
        /*0634*/ 	.word	0x00000180
        /*0638*/ 	.short	0x010a
        /*063a*/ 	.byte	0x17
	.zero		1


	//   ....[84]....
        /*063c*/ 	.word	0x00004450
        /*0640*/ 	.word	0x000000ff
        /*0644*/ 	.word	0x00000000
        /*0648*/ 	.short	0x010a
        /*064a*/ 	.byte	0x04
	.zero		1


	//   ....[85]....
        /*064c*/ 	.word	0x000044b0
        /*0650*/ 	.word	0x000000ff
        /*0654*/ 	.word	0x00000000
        /*0658*/ 	.short	0x010a
        /*065a*/ 	.byte	0x0f
	.zero		1


	//   ....[86]....
        /*065c*/ 	.word	0x000045f0
        /*0660*/ 	.word	0x000000ff
        /*0664*/ 	.word	0x00000000
        /*0668*/ 	.short	0x010a
        /*066a*/ 	.byte	0x04
	.zero		1


	//   ....[87]....
        /*066c*/ 	.word	0x00004820
        /*0670*/ 	.word	0x000000ff
        /*0674*/ 	.word	0x00000000
        /*0678*/ 	.short	0x010a
        /*067a*/ 	.byte	0x04
	.zero		1


	//   ....[88]....
        /*067c*/ 	.word	0x000048b0
        /*0680*/ 	.word	0x000000ff
        /*0684*/ 	.word	0x00000000
        /*0688*/ 	.short	0x010a
        /*068a*/ 	.byte	0x04
	.zero		1


	//   ....[89]....
        /*068c*/ 	.word	0x00005090
        /*0690*/ 	.word	0x000000ff
        /*0694*/ 	.word	0x00000160
        /*0698*/ 	.short	0x010a
        /*069a*/ 	.byte	0x14
	.zero		1


	//   ....[90]....
        /*069c*/ 	.word	0x00005120
        /*06a0*/ 	.word	0x000000ff
        /*06a4*/ 	.word	0x00000000
        /*06a8*/ 	.short	0x0101
        /*06aa*/ 	.byte	0x30
	.zero		1


	//   ....[91]....
        /*06ac*/ 	.word	0x00005660
        /*06b0*/ 	.word	0x000000ff
        /*06b4*/ 	.word	0x00000158
        /*06b8*/ 	.short	0x010a
        /*06ba*/ 	.byte	0x14
	.zero		1


	//   ....[92]....
        /*06bc*/ 	.word	0x00005c50
        /*06c0*/ 	.word	0x000000ff
        /*06c4*/ 	.word	0x00000130
        /*06c8*/ 	.short	0x010a
        /*06ca*/ 	.byte	0x14
	.zero		1


	//   ....[93]....
        /*06cc*/ 	.word	0x00005dc0
        /*06d0*/ 	.word	0x000000ff
        /*06d4*/ 	.word	0x00000110
        /*06d8*/ 	.short	0x010b
        /*06da*/ 	.byte	0x14
	.zero		1


	//   ....[94]....
        /*06dc*/ 	.word	0x00005dd0
        /*06e0*/ 	.word	0x000000ff
        /*06e4*/ 	.word	0x00000000
        /*06e8*/ 	.short	0x0101
        /*06ea*/ 	.byte	0x36
	.zero		1


	//   ....[95]....
        /*06ec*/ 	.word	0x00005de0
        /*06f0*/ 	.word	0x000000ff
        /*06f4*/ 	.word	0x00000138
        /*06f8*/ 	.short	0x010a
        /*06fa*/ 	.byte	0x14
	.zero		1


	//   ....[96]....
        /*06fc*/ 	.word	0x00005f20
        /*0700*/ 	.word	0x000000ff
        /*0704*/ 	.word	0x00000118
        /*0708*/ 	.short	0x010b
        /*070a*/ 	.byte	0x14
	.zero		1


	//   ....[97]....
        /*070c*/ 	.word	0x00005f30
        /*0710*/ 	.word	0x000000ff
        /*0714*/ 	.word	0x00000000
        /*0718*/ 	.short	0x0101
        /*071a*/ 	.byte	0x35
	.zero		1


	//   ....[98]....
        /*071c*/ 	.word	0x00005f40
        /*0720*/ 	.word	0x000000ff
        /*0724*/ 	.word	0x00000140
        /*0728*/ 	.short	0x010a
        /*072a*/ 	.byte	0x14
	.zero		1


	//   ....[99]....
        /*072c*/ 	.word	0x00006080
        /*0730*/ 	.word	0x000000ff
        /*0734*/ 	.word	0x00000120
        /*0738*/ 	.short	0x010b
        /*073a*/ 	.byte	0x14
	.zero		1


	//   ....[100]....
        /*073c*/ 	.word	0x00006090
        /*0740*/ 	.word	0x000000ff
        /*0744*/ 	.word	0x00000000
        /*0748*/ 	.short	0x0101
        /*074a*/ 	.byte	0x34
	.zero		1


	//   ....[101]....
        /*074c*/ 	.word	0x000060b0
        /*0750*/ 	.word	0x000000ff
        /*0754*/ 	.word	0x00000148
        /*0758*/ 	.short	0x010a
        /*075a*/ 	.byte	0x14
	.zero		1


	//   ....[102]....
        /*075c*/ 	.word	0x00006260
        /*0760*/ 	.word	0x000000ff
        /*0764*/ 	.word	0x00000128
        /*0768*/ 	.short	0x010b
        /*076a*/ 	.byte	0x14
	.zero		1


	//   ....[103]....
        /*076c*/ 	.word	0x00006270
        /*0770*/ 	.word	0x000000ff
        /*0774*/ 	.word	0x00000000
        /*0778*/ 	.short	0x0101
        /*077a*/ 	.byte	0x33
	.zero		1


	//   ....[104]....
        /*077c*/ 	.word	0x000062a0
        /*0780*/ 	.word	0x000000ff
        /*0784*/ 	.word	0x00000130
        /*0788*/ 	.short	0x010a
        /*078a*/ 	.byte	0x14
	.zero		1


	//   ....[105]....
        /*078c*/ 	.word	0x000062c0
        /*0790*/ 	.word	0x000000ff
        /*0794*/ 	.word	0x00000138
        /*0798*/ 	.short	0x010a
        /*079a*/ 	.byte	0x14
	.zero		1


	//   ....[106]....
        /*079c*/ 	.word	0x000062e0
        /*07a0*/ 	.word	0x000000ff
        /*07a4*/ 	.word	0x00000140
        /*07a8*/ 	.short	0x010a
        /*07aa*/ 	.byte	0x14
	.zero		1


	//   ....[107]....
        /*07ac*/ 	.word	0x00006320
        /*07b0*/ 	.word	0x00000000
        /*07b4*/ 	.word	0x00000148
        /*07b8*/ 	.short	0x010a
        /*07ba*/ 	.byte	0xff
	.zero		1


	//   ....[108]....
        /*07bc*/ 	.word	0x000066b0
        /*07c0*/ 	.word	0x000000ff
        /*07c4*/ 	.word	0x00000160
        /*07c8*/ 	.short	0x010a
        /*07ca*/ 	.byte	0x31
	.zero		1


	//   ....[109]....
        /*07cc*/ 	.word	0x00006770
        /*07d0*/ 	.word	0x000000ff
        /*07d4*/ 	.word	0x00000000
        /*07d8*/ 	.short	0x0101
        /*07da*/ 	.byte	0x04
	.zero		1


	//   ....[110]....
        /*07dc*/ 	.word	0x00007970
        /*07e0*/ 	.word	0x000000ff
        /*07e4*/ 	.word	0x00000110
        /*07e8*/ 	.short	0x010a
        /*07ea*/ 	.byte	0x31
	.zero		1


	//   ....[111]....
        /*07ec*/ 	.word	0x00007990
        /*07f0*/ 	.word	0x00000043
        /*07f4*/ 	.word	0x00000170
        /*07f8*/ 	.short	0x010a
        /*07fa*/ 	.byte	0xff
	.zero		1


	//   ....[112]....
        /*07fc*/ 	.word	0x00007a50
        /*0800*/ 	.word	0x000000ff
        /*0804*/ 	.word	0x00000110
        /*0808*/ 	.short	0x010a
        /*080a*/ 	.byte	0x31
	.zero		1


	//   ....[113]....
        /*080c*/ 	.word	0x00007b10
        /*0810*/ 	.word	0x00000043
        /*0814*/ 	.word	0x00000170
        /*0818*/ 	.short	0x010a
        /*081a*/ 	.byte	0xff
	.zero		1


	//   ....[114]....
        /*081c*/ 	.word	0x00008260
        /*0820*/ 	.word	0x00000000
        /*0824*/ 	.word	0x00000000
        /*0828*/ 	.short	0x0101
        /*082a*/ 	.byte	0xff
	.zero		1


	//   ....[115]....
        /*082c*/ 	.word	0x00008270
        /*0830*/ 	.word	0x00000004
        /*0834*/ 	.word	0x00000110
        /*0838*/ 	.short	0x010a
        /*083a*/ 	.byte	0xff
	.zero		1


	//   ....[116]....
        /*083c*/ 	.word	0x00008320
        /*0840*/ 	.word	0x00000004
        /*0844*/ 	.word	0x00000110
        /*0848*/ 	.short	0x010a
        /*084a*/ 	.byte	0xff
	.zero		1


	//   ....[117]....
        /*084c*/ 	.word	0x00008ad0
        /*0850*/ 	.word	0x00000000
        /*0854*/ 	.word	0x00000000
        /*0858*/ 	.short	0x0101
        /*085a*/ 	.byte	0xff
	.zero		1


	//   ....[118]....
        /*085c*/ 	.word	0x00008af0
        /*0860*/ 	.word	0x00000002
        /*0864*/ 	.word	0x00000110
        /*0868*/ 	.short	0x010a
        /*086a*/ 	.byte	0xff
	.zero		1


	//   ....[119]....
        /*086c*/ 	.word	0x00008b90
        /*0870*/ 	.word	0x00000002
        /*0874*/ 	.word	0x00000110
        /*0878*/ 	.short	0x010a
        /*087a*/ 	.byte	0xff
	.zero		1


	//   ....[120]....
        /*087c*/ 	.word	0x00009330
        /*0880*/ 	.word	0x00000000
        /*0884*/ 	.word	0x00000000
        /*0888*/ 	.short	0x0101
        /*088a*/ 	.byte	0xff
	.zero		1


	//   ....[121]....
        /*088c*/ 	.word	0x00009350
        /*0890*/ 	.word	0x00000003
        /*0894*/ 	.word	0x00000110
        /*0898*/ 	.short	0x010a
        /*089a*/ 	.byte	0xff
	.zero		1


	//   ....[122]....
        /*089c*/ 	.word	0x000093f0
        /*08a0*/ 	.word	0x00000003
        /*08a4*/ 	.word	0x00000110
        /*08a8*/ 	.short	0x010a
        /*08aa*/ 	.byte	0xff
	.zero		1


	//   ....[123]....
        /*08ac*/ 	.word	0x000097f0
        /*08b0*/ 	.word	0x000000ff
        /*08b4*/ 	.word	0x00000000
        /*08b8*/ 	.short	0x0101
        /*08ba*/ 	.byte	0x04
	.zero		1


	//   ....[124]....
        /*08bc*/ 	.word	0x00009bf0
        /*08c0*/ 	.word	0x00000000
        /*08c4*/ 	.word	0x00000000
        /*08c8*/ 	.short	0x0101
        /*08ca*/ 	.byte	0xff
	.zero		1


	//   ....[125]....
        /*08cc*/ 	.word	0x00009e70
        /*08d0*/ 	.word	0x000000ff
        /*08d4*/ 	.word	0x00000000
        /*08d8*/ 	.short	0x0101
        /*08da*/ 	.byte	0x04
	.zero		1


	//   ....[126]....
        /*08dc*/ 	.word	0x00009ea0
        /*08e0*/ 	.word	0x00000000
        /*08e4*/ 	.word	0x00000088
        /*08e8*/ 	.short	0x010a
        /*08ea*/ 	.byte	0xff
	.zero		1


	//   ....[127]....
        /*08ec*/ 	.word	0x00009f00
        /*08f0*/ 	.word	0x00000000
        /*08f4*/ 	.word	0x00000088
        /*08f8*/ 	.short	0x010a
        /*08fa*/ 	.byte	0xff
	.zero		1


	//   ....[128]....
        /*08fc*/ 	.word	0x00009f60
        /*0900*/ 	.word	0x00000000
        /*0904*/ 	.word	0x00000160
        /*0908*/ 	.short	0x010a
        /*090a*/ 	.byte	0xff
	.zero		1


	//   ....[129]....
        /*090c*/ 	.word	0x00009fc0
        /*0910*/ 	.word	0x00000000
        /*0914*/ 	.word	0x00000000
        /*0918*/ 	.short	0x010a
        /*091a*/ 	.byte	0xff
	.zero		1


	//   ....[130]....
        /*091c*/ 	.word	0x0000a020
        /*0920*/ 	.word	0x00000000
        /*0924*/ 	.word	0x00000000
        /*0928*/ 	.short	0x010a
        /*092a*/ 	.byte	0xff
	.zero		1


	//   ....[131]....
        /*092c*/ 	.word	0x0000a080
        /*0930*/ 	.word	0x00000000
        /*0934*/ 	.word	0x00000000
        /*0938*/ 	.short	0x010a
        /*093a*/ 	.byte	0xff
	.zero		1


	//   ....[132]....
        /*093c*/ 	.word	0x0000a0e0
        /*0940*/ 	.word	0x00000000
        /*0944*/ 	.word	0x00000000
        /*0948*/ 	.short	0x010a
        /*094a*/ 	.byte	0xff
	.zero		1


	//   ....[133]....
        /*094c*/ 	.word	0x0000a140
        /*0950*/ 	.word	0x00000000
        /*0954*/ 	.word	0x00000000
        /*0958*/ 	.short	0x010a
        /*095a*/ 	.byte	0xff
	.zero		1


	//   ....[134]....
        /*095c*/ 	.word	0x0000a1a0
        /*0960*/ 	.word	0x00000000
        /*0964*/ 	.word	0x00000000
        /*0968*/ 	.short	0x010a
        /*096a*/ 	.byte	0xff
	.zero		1


	//   ....[135]....
        /*096c*/ 	.word	0x0000a200
        /*0970*/ 	.word	0x00000000
        /*0974*/ 	.word	0x00000000
        /*0978*/ 	.short	0x010a
        /*097a*/ 	.byte	0xff
	.zero		1


	//   ....[136]....
        /*097c*/ 	.word	0x0000a260
        /*0980*/ 	.word	0x00000000
        /*0984*/ 	.word	0x00000000
        /*0988*/ 	.short	0x010a
        /*098a*/ 	.byte	0xff
	.zero		1


	//   ....[137]....
        /*098c*/ 	.word	0x0000a2c0
        /*0990*/ 	.word	0x00000000
        /*0994*/ 	.word	0x00000000
        /*0998*/ 	.short	0x010a
        /*099a*/ 	.byte	0xff
	.zero		1


	//   ....[138]....
        /*099c*/ 	.word	0x0000a320
        /*09a0*/ 	.word	0x00000000
        /*09a4*/ 	.word	0x00000000
        /*09a8*/ 	.short	0x010a
        /*09aa*/ 	.byte	0xff
	.zero		1


	//   ....[139]....
        /*09ac*/ 	.word	0x0000a380
        /*09b0*/ 	.word	0x00000000
        /*09b4*/ 	.word	0x00000000
        /*09b8*/ 	.short	0x010a
        /*09ba*/ 	.byte	0xff
	.zero		1


	//   ....[140]....
        /*09bc*/ 	.word	0x0000a3e0
        /*09c0*/ 	.word	0x00000000
        /*09c4*/ 	.word	0x00000000
        /*09c8*/ 	.short	0x010a
        /*09ca*/ 	.byte	0xff
	.zero		1


	//   ....[141]....
        /*09cc*/ 	.word	0x0000a440
        /*09d0*/ 	.word	0x00000000
        /*09d4*/ 	.word	0x00000000
        /*09d8*/ 	.short	0x010a
        /*09da*/ 	.byte	0xff
	.zero		1


	//   ....[142]....
        /*09dc*/ 	.word	0x0000a4a0
        /*09e0*/ 	.word	0x00000000
        /*09e4*/ 	.word	0x00000000
        /*09e8*/ 	.short	0x010a
        /*09ea*/ 	.byte	0xff
	.zero		1


	//   ....[143]....
        /*09ec*/ 	.word	0x0000a500
        /*09f0*/ 	.word	0x00000000
        /*09f4*/ 	.word	0x00000000
        /*09f8*/ 	.short	0x010a
        /*09fa*/ 	.byte	0xff
	.zero		1


	//   ....[144]....
        /*09fc*/ 	.word	0x0000a560
        /*0a00*/ 	.word	0x00000000
        /*0a04*/ 	.word	0x00000000
        /*0a08*/ 	.short	0x010a
        /*0a0a*/ 	.byte	0xff
	.zero		1


	//   ....[145]....
        /*0a0c*/ 	.word	0x0000a5c0
        /*0a10*/ 	.word	0x00000004
        /*0a14*/ 	.word	0x00000168
        /*0a18*/ 	.short	0x010a
        /*0a1a*/ 	.byte	0xff
	.zero		1


	//   ....[146]....
        /*0a1c*/ 	.word	0x0000a620
        /*0a20*/ 	.word	0x00000004
        /*0a24*/ 	.word	0x00000160
        /*0a28*/ 	.short	0x010a
        /*0a2a*/ 	.byte	0xff
	.zero		1


	//   ....[147]....
        /*0a2c*/ 	.word	0x0000a680
        /*0a30*/ 	.word	0x00000000
        /*0a34*/ 	.word	0x00000160
        /*0a38*/ 	.short	0x010a
        /*0a3a*/ 	.byte	0xff
	.zero		1


	//   ....[148]....
        /*0a3c*/ 	.word	0x0000a6e0
        /*0a40*/ 	.word	0x00000000
        /*0a44*/ 	.word	0x00000180
        /*0a48*/ 	.short	0x010a
        /*0a4a*/ 	.byte	0xff
	.zero		1


	//   ....[149]....
        /*0a4c*/ 	.word	0x0000a740
        /*0a50*/ 	.word	0x00000000
        /*0a54*/ 	.word	0x00000000
        /*0a58*/ 	.short	0x010a
        /*0a5a*/ 	.byte	0xff
	.zero		1


	//   ....[150]....
        /*0a5c*/ 	.word	0x0000a7a0
        /*0a60*/ 	.word	0x00000000
        /*0a64*/ 	.word	0x00000000
        /*0a68*/ 	.short	0x010a
        /*0a6a*/ 	.byte	0xff
	.zero		1


	//   ....[151]....
        /*0a6c*/ 	.word	0x0000a800
        /*0a70*/ 	.word	0x00000000
        /*0a74*/ 	.word	0x00000000
        /*0a78*/ 	.short	0x010a
        /*0a7a*/ 	.byte	0xff
	.zero		1


	//   ....[152]....
        /*0a7c*/ 	.word	0x0000a860
        /*0a80*/ 	.word	0x00000000
        /*0a84*/ 	.word	0x00000160
        /*0a88*/ 	.short	0x010a
        /*0a8a*/ 	.byte	0xff
	.zero		1


	//   ....[153]....
        /*0a8c*/ 	.word	0x0000a8c0
        /*0a90*/ 	.word	0x00000003
        /*0a94*/ 	.word	0x00000158
        /*0a98*/ 	.short	0x010a
        /*0a9a*/ 	.byte	0xff
	.zero		1


	//   ....[154]....
        /*0a9c*/ 	.word	0x0000a920
        /*0aa0*/ 	.word	0x00000000
        /*0aa4*/ 	.word	0x00000130
        /*0aa8*/ 	.short	0x010a
        /*0aaa*/ 	.byte	0xff
	.zero		1


	//   ....[155]....
        /*0aac*/ 	.word	0x0000a980
        /*0ab0*/ 	.word	0x00000000
        /*0ab4*/ 	.word	0x00000138
        /*0ab8*/ 	.short	0x010a
        /*0aba*/ 	.byte	0xff
	.zero		1


	//   ....[156]....
        /*0abc*/ 	.word	0x0000a9e0
        /*0ac0*/ 	.word	0x00000000
        /*0ac4*/ 	.word	0x00000140
        /*0ac8*/ 	.short	0x010a
        /*0aca*/ 	.byte	0xff
	.zero		1


	//   ....[157]....
        /*0acc*/ 	.word	0x0000aa40
        /*0ad0*/ 	.word	0x00000000
        /*0ad4*/ 	.word	0x00000148
        /*0ad8*/ 	.short	0x010a
        /*0ada*/ 	.byte	0xff
	.zero		1


	//   ....[158]....
        /*0adc*/ 	.word	0x0000aaa0
        /*0ae0*/ 	.word	0x00000000
        /*0ae4*/ 	.word	0x00000130
        /*0ae8*/ 	.short	0x010a
        /*0aea*/ 	.byte	0xff
	.zero		1


	//   ....[159]....
        /*0aec*/ 	.word	0x0000ab00
        /*0af0*/ 	.word	0x00000000
        /*0af4*/ 	.word	0x00000138
        /*0af8*/ 	.short	0x010a
        /*0afa*/ 	.byte	0xff
	.zero		1


	//   ....[160]....
        /*0afc*/ 	.word	0x0000ab60
        /*0b00*/ 	.word	0x00000000
        /*0b04*/ 	.word	0x00000140
        /*0b08*/ 	.short	0x010a
        /*0b0a*/ 	.byte	0xff
	.zero		1


	//   ....[161]....
        /*0b0c*/ 	.word	0x0000abc0
        /*0b10*/ 	.word	0x00000000
        /*0b14*/ 	.word	0x00000160
        /*0b18*/ 	.short	0x010a
        /*0b1a*/ 	.byte	0xff
	.zero		1


	//   ....[162]....
        /*0b1c*/ 	.word	0x0000ac20
        /*0b20*/ 	.word	0x00000002
        /*0b24*/ 	.word	0x00000110
        /*0b28*/ 	.short	0x010a
        /*0b2a*/ 	.byte	0xff
	.zero		1


	//   ....[163]....
        /*0b2c*/ 	.word	0x0000ac70
        /*0b30*/ 	.word	0x00000043
        /*0b34*/ 	.word	0x00000170
        /*0b38*/ 	.short	0x010a
        /*0b3a*/ 	.byte	0xff
	.zero		1


	//   ....[164]....
        /*0b3c*/ 	.word	0x0000acc0
        /*0b40*/ 	.word	0x00000004
        /*0b44*/ 	.word	0x00000110
        /*0b48*/ 	.short	0x010a
        /*0b4a*/ 	.byte	0xff
	.zero		1


	//   ....[165]....
        /*0b4c*/ 	.word	0x0000ad10
        /*0b50*/ 	.word	0x00000002
        /*0b54*/ 	.word	0x00000110
        /*0b58*/ 	.short	0x010a
        /*0b5a*/ 	.byte	0xff
	.zero		1


	//   ....[166]....
        /*0b5c*/ 	.word	0x0000ad60
        /*0b60*/ 	.word	0x00000003
        /*0b64*/ 	.word	0x00000110
        /*0b68*/ 	.short	0x010a
        /*0b6a*/ 	.byte	0xff
	.zero		1


	//----- nvinfo : EIATTR_NUM_MBARRIERS
	.align		4
.L_47:
        /*0b6c*/ 	.byte	0x03, 0x38
        /*0b6e*/ 	.short	0x0032


	//----- nvinfo : EIATTR_EXIT_INSTR_OFFSETS
	.align		4
        /*0b70*/ 	.byte	0x04, 0x1c
        /*0b72*/ 	.short	(.L_49 - .L_48)


	//   ....[0]....
.L_48:
        /*0b74*/ 	.word	0x00003ae0


	//   ....[1]....
        /*0b78*/ 	.word	0x00003d90


	//   ....[2]....
        /*0b7c*/ 	.word	0x00003df0


	//   ....[3]....
        /*0b80*/ 	.word	0x00004b20


	//   ....[4]....
        /*0b84*/ 	.word	0x00006350


	//   ....[5]....
        /*0b88*/ 	.word	0x00006390


	//   ....[6]....
        /*0b8c*/ 	.word	0x00009d50


	//   ....[7]....
        /*0b90*/ 	.word	0x00009dd0


	//   ....[8]....
        /*0b94*/ 	.word	0x00009e00


	//   ....[9]....
        /*0b98*/ 	.word	0x00009e80


	//----- nvinfo : EIATTR_MAX_THREADS
	.align		4
.L_49:
        /*0b9c*/ 	.byte	0x04, 0x05
        /*0b9e*/ 	.short	(.L_51 - .L_50)
.L_50:
        /*0ba0*/ 	.word	0x00000100
        /*0ba4*/ 	.word	0x00000001
        /*0ba8*/ 	.word	0x00000001


	//----- nvinfo : EIATTR_CRS_STACK_SIZE
	.align		4
.L_51:
        /*0bac*/ 	.byte	0x04, 0x1e
        /*0bae*/ 	.short	(.L_53 - .L_52)
.L_52:
        /*0bb0*/ 	.word	0x00000000


	//----- nvinfo : EIATTR_CBANK_PARAM_SIZE
	.align		4
.L_53:
        /*0bb4*/ 	.byte	0x03, 0x19
        /*0bb6*/ 	.short	0x0900


	//----- nvinfo : EIATTR_PARAM_CBANK
	.align		4
        /*0bb8*/ 	.byte	0x04, 0x0a
        /*0bba*/ 	.short	(.L_55 - .L_54)
	.align		4
.L_54:
        /*0bbc*/ 	.word	index@(.nv.constant0._ZN7cutlass13device_kernelINS_4conv6kernel13ConvUniversalINS1_16ConvProblemShapeILNS1_8OperatorE2ELi3EEENS1_10collective14CollectiveConvINS1_47MainloopSm100TmaUmmaWarpSpecializedImplicitGemmILS5_2ELi17ELi3ELi1ELi2EN4cute5tupleIJNSA_1CILi1EEESD_SD_EEEEENSB_IJNSC_ILi64EEENSB_IJNSC_ILi128EEEEEENSB_IJNSC_ILi32EEEEEEEEENS_6half_tESM_NSA_8TiledMMAINSA_8MMA_AtomIJNSA_20SM100_MMA_F16BF16_SSISM_SM_fLi64ELi128ELNSA_4UMMA5MajorE1ELSR_1ELNSQ_7ScaleInE0ELSS_0EEEEEENSA_6LayoutISE_NSB_IJNSC_ILi0EEESW_SW_EEEEENSB_IJNSA_10UnderscoreESZ_SZ_EEEEENS7_6detail27Sm100ImplicitGemmTileTraitsINSA_13SM90_TMA_LOADENSA_14ComposedLayoutINSA_7SwizzleILi3ELi4ELi3EEENSA_18smem_ptr_flag_bitsILi16EEENSV_INSB_IJSG_NSC_ILi8EEEEEENSB_IJSD_SG_EEEEEEEvEENS13_INSA_20SM90_TMA_LOAD_IM2COLES1E_vEEEENS_8epilogue10collective18CollectiveEpilogueINS1J_23Sm100TmaWarpSpecializedILi4ELi2ELi16ELb1ELb0EEEJSL_NSB_IJNSV_ISG_SD_EENSV_ISJ_SD_EEEEESM_NSB_IJlNSB_IJSD_lllEEESW_EEESM_S1S_NS1J_6fusion15FusionCallbacksIS1N_NS1T_17LinearCombinationISM_fSM_fLNS_15FloatRoundStyleE2EEESL_S1Q_JEEENSA_5SM1004TMEM4LOAD26SM100_TMEM_LOAD_16dp256b4xES14_NS15_INS16_ILi2ELi4ELi3EEES19_NSV_INSB_IJS1A_SJ_EEENSB_IJSJ_SD_EEEEEEENSA_17SM75_U32x4_LDSM_NENSA_14SM90_TMA_STOREES27_NSA_17SM90_U32x4_STSM_NENSA_39AutoVectorizingCopyWithAssumedAlignmentILi128EEEEEEvvEEEEvNT_6ParamsE)
        /*0bc0*/ 	.short	0x0380
        /*0bc2*/ 	.short	0x0900


	//----- nvinfo : EIATTR_SW_WAR
	.align		4
.L_55:
        /*0bc4*/ 	.byte	0x04, 0x36
        /*0bc6*/ 	.short	(.L_57 - .L_56)
.L_56:
        /*0bc8*/ 	.word	0x00000008
.L_57:


//--------------------- .nv.callgraph             --------------------------
	.section	.nv.callgraph,"",@"SHT_CUDA_CALLGRAPH"
	.align	4
	.sectionentsize	8
	.align		4
        /*0000*/ 	.word	0x00000000
	.align		4
        /*0004*/ 	.word	0xffffffff
	.align		4
        /*0008*/ 	.word	index@(_ZN7cutlass13device_kernelINS_4conv6kernel13ConvUniversalINS1_16ConvProblemShapeILNS1_8OperatorE2ELi3EEENS1_10collective14CollectiveConvINS1_47MainloopSm100TmaUmmaWarpSpecializedImplicitGemmILS5_2ELi17ELi3ELi1ELi2EN4cute5tupleIJNSA_1CILi1EEESD_SD_EEEEENSB_IJNSC_ILi64EEENSB_IJNSC_ILi128EEEEEENSB_IJNSC_ILi32EEEEEEEEENS_6half_tESM_NSA_8TiledMMAINSA_8MMA_AtomIJNSA_20SM100_MMA_F16BF16_SSISM_SM_fLi64ELi128ELNSA_4UMMA5MajorE1ELSR_1ELNSQ_7ScaleInE0ELSS_0EEEEEENSA_6LayoutISE_NSB_IJNSC_ILi0EEESW_SW_EEEEENSB_IJNSA_10UnderscoreESZ_SZ_EEEEENS7_6detail27Sm100ImplicitGemmTileTraitsINSA_13SM90_TMA_LOADENSA_14ComposedLayoutINSA_7SwizzleILi3ELi4ELi3EEENSA_18smem_ptr_flag_bitsILi16EEENSV_INSB_IJSG_NSC_ILi8EEEEEENSB_IJSD_SG_EEEEEEEvEENS13_INSA_20SM90_TMA_LOAD_IM2COLES1E_vEEEENS_8epilogue10collective18CollectiveEpilogueINS1J_23Sm100TmaWarpSpecializedILi4ELi2ELi16ELb1ELb0EEEJSL_NSB_IJNSV_ISG_SD_EENSV_ISJ_SD_EEEEESM_NSB_IJlNSB_IJSD_lllEEESW_EEESM_S1S_NS1J_6fusion15FusionCallbacksIS1N_NS1T_17LinearCombinationISM_fSM_fLNS_15FloatRoundStyleE2EEESL_S1Q_JEEENSA_5SM1004TMEM4LOAD26SM100_TMEM_LOAD_16dp256b4xES14_NS15_INS16_ILi2ELi4ELi3EEES19_NSV_INSB_IJS1A_SJ_EEENSB_IJSJ_SD_EEEEEEENSA_17SM75_U32x4_LDSM_NENSA_14SM90_TMA_STOREES27_NSA_17SM90_U32x4_STSM_NENSA_39AutoVectorizingCopyWithAssumedAlignmentILi128EEEEEEvvEEEEvNT_6ParamsE)
	.align		4
        /*000c*/ 	.word	index@(__assertfail)
	.align		4
        /*0010*/ 	.word	0x00000000
	.align		4
        /*0014*/ 	.word	0xfffffffe
	.align		4
        /*0018*/ 	.word	0x00000000
	.align		4
        /*001c*/ 	.word	0xfffffffd
	.align		4
        /*0020*/ 	.word	0x00000000
	.align		4
        /*0024*/ 	.word	0xfffffffc


//--------------------- .nv.constant4             --------------------------
	.section	.nv.constant4,"a",@progbits
	.align	8
	.align		8
.nv.constant4:
        /*0000*/ 	.dword	__assertfail
	.align		8
        /*0008*/ 	.dword	__unnamed_1
	.align		8
        /*0010*/ 	.dword	__unnamed_2
	.align		8
        /*0018*/ 	.dword	_ZN39_INTERNAL_92c3ce6f_4_k_cu_ef7739e4_31404cuda3std3__45__cpo5beginE
	.align		8
        /*0020*/ 	.dword	_ZN39_INTERNAL_92c3ce6f_4_k_cu_ef7739e4_31404cuda3std3__45__cpo3endE
	.align		8
        /*0028*/ 	.dword	_ZN39_INTERNAL_92c3ce6f_4_k_cu_ef7739e4_31404cuda3std3__45__cpo6cbeginE
	.align		8
        /*0030*/ 	.dword	_ZN39_INTERNAL_92c3ce6f_4_k_cu_ef7739e4_31404cuda3std3__45__cpo4cendE
	.align		8
        /*0038*/ 	.dword	_ZN39_INTERNAL_92c3ce6f_4_k_cu_ef7739e4_31404cuda3std3__441_GLOBAL__N__92c3ce6f_4_k_cu_ef7739e4_31406ignoreE
	.align		8
        /*0040*/ 	.dword	_ZN39_INTERNAL_92c3ce6f_4_k_cu_ef7739e4_31404cuda3std3__419piecewise_constructE
	.align		8
        /*0048*/ 	.dword	_ZN39_INTERNAL_92c3ce6f_4_k_cu_ef7739e4_31404cuda3std3__48in_placeE
	.align		8
        /*0050*/ 	.dword	_ZN39_INTERNAL_92c3ce6f_4_k_cu_ef7739e4_31404cuda3std6ranges3__45__cpo4swapE
	.align		8
        /*0058*/ 	.dword	_ZN39_INTERNAL_92c3ce6f_4_k_cu_ef7739e4_31404cuda3std6ranges3__45__cpo9iter_moveE
	.align		8
        /*0060*/ 	.dword	_ZN39_INTERNAL_92c3ce6f_4_k_cu_ef7739e4_31404cute7productE
	.align		8
        /*0068*/ 	.dword	_ZN39_INTERNAL_92c3ce6f_4_k_cu_ef7739e4_31404cute1_E
	.align		8
        /*0070*/ 	.dword	$str$27
	.align		8
        /*0078*/ 	.dword	$str$28
	.align		8
        /*0080*/ 	.dword	$str$29
	.align		8
        /*0088*/ 	.dword	$str$30


//--------------------- .text._ZN7cutlass13device_kernelINS_4conv6kernel13ConvUniversalINS1_16ConvProblemShapeILNS1_8OperatorE2ELi3EEENS1_10collective14CollectiveConvINS1_47MainloopSm100TmaUmmaWarpSpecializedImplicitGemmILS5_2ELi17ELi3ELi1ELi2EN4cute5tupleIJNSA_1CILi1EEESD_SD_EEEEENSB_IJNSC_ILi64EEENSB_IJNSC_ILi128EEEEEENSB_IJNSC_ILi32EEEEEEEEENS_6half_tESM_NSA_8TiledMMAINSA_8MMA_AtomIJNSA_20SM100_MMA_F16BF16_SSISM_SM_fLi64ELi128ELNSA_4UMMA5MajorE1ELSR_1ELNSQ_7ScaleInE0ELSS_0EEEEEENSA_6LayoutISE_NSB_IJNSC_ILi0EEESW_SW_EEEEENSB_IJNSA_10UnderscoreESZ_SZ_EEEEENS7_6detail27Sm100ImplicitGemmTileTraitsINSA_13SM90_TMA_LOADENSA_14ComposedLayoutINSA_7SwizzleILi3ELi4ELi3EEENSA_18smem_ptr_flag_bitsILi16EEENSV_INSB_IJSG_NSC_ILi8EEEEEENSB_IJSD_SG_EEEEEEEvEENS13_INSA_20SM90_TMA_LOAD_IM2COLES1E_vEEEENS_8epilogue10collective18CollectiveEpilogueINS1J_23Sm100TmaWarpSpecializedILi4ELi2ELi16ELb1ELb0EEEJSL_NSB_IJNSV_ISG_SD_EENSV_ISJ_SD_EEEEESM_NSB_IJlNSB_IJSD_lllEEESW_EEESM_S1S_NS1J_6fusion15FusionCallbacksIS1N_NS1T_17LinearCombinationISM_fSM_fLNS_15FloatRoundStyleE2EEESL_S1Q_JEEENSA_5SM1004TMEM4LOAD26SM100_TMEM_LOAD_16dp256b4xES14_NS15_INS16_ILi2ELi4ELi3EEES19_NSV_INSB_IJS1A_SJ_EEENSB_IJSJ_SD_EEEEEEENSA_17SM75_U32x4_LDSM_NENSA_14SM90_TMA_STOREES27_NSA_17SM90_U32x4_STSM_NENSA_39AutoVectorizingCopyWithAssumedAlignmentILi128EEEEEEvvEEEEvNT_6ParamsE --------------------------
	.section	.text._ZN7cutlass13device_kernelINS_4conv6kernel13ConvUniversalINS1_16ConvProblemShapeILNS1_8OperatorE2ELi3EEENS1_10collective14CollectiveConvINS1_47MainloopSm100TmaUmmaWarpSpecializedImplicitGemmILS5_2ELi17ELi3ELi1ELi2EN4cute5tupleIJNSA_1CILi1EEESD_SD_EEEEENSB_IJNSC_ILi64EEENSB_IJNSC_ILi128EEEEEENSB_IJNSC_ILi32EEEEEEEEENS_6half_tESM_NSA_8TiledMMAINSA_8MMA_AtomIJNSA_20SM100_MMA_F16BF16_SSISM_SM_fLi64ELi128ELNSA_4UMMA5MajorE1ELSR_1ELNSQ_7ScaleInE0ELSS_0EEEEEENSA_6LayoutISE_NSB_IJNSC_ILi0EEESW_SW_EEEEENSB_IJNSA_10UnderscoreESZ_SZ_EEEEENS7_6detail27Sm100ImplicitGemmTileTraitsINSA_13SM90_TMA_LOADENSA_14ComposedLayoutINSA_7SwizzleILi3ELi4ELi3EEENSA_18smem_ptr_flag_bitsILi16EEENSV_INSB_IJSG_NSC_ILi8EEEEEENSB_IJSD_SG_EEEEEEEvEENS13_INSA_20SM90_TMA_LOAD_IM2COLES1E_vEEEENS_8epilogue10collective18CollectiveEpilogueINS1J_23Sm100TmaWarpSpecializedILi4ELi2ELi16ELb1ELb0EEEJSL_NSB_IJNSV_ISG_SD_EENSV_ISJ_SD_EEEEESM_NSB_IJlNSB_IJSD_lllEEESW_EEESM_S1S_NS1J_6fusion15FusionCallbacksIS1N_NS1T_17LinearCombinationISM_fSM_fLNS_15FloatRoundStyleE2EEESL_S1Q_JEEENSA_5SM1004TMEM4LOAD26SM100_TMEM_LOAD_16dp256b4xES14_NS15_INS16_ILi2ELi4ELi3EEES19_NSV_INSB_IJS1A_SJ_EEENSB_IJSJ_SD_EEEEEEENSA_17SM75_U32x4_LDSM_NENSA_14SM90_TMA_STOREES27_NSA_17SM90_U32x4_STSM_NENSA_39AutoVectorizingCopyWithAssumedAlignmentILi128EEEEEEvvEEEEvNT_6ParamsE,"ax",@progbits
	.align	128
.text._ZN7cutlass13device_kernelINS_4conv6kernel13ConvUniversalINS1_16ConvProblemShapeILNS1_8OperatorE2ELi3EEENS1_10collective14CollectiveConvINS1_47MainloopSm100TmaUmmaWarpSpecializedImplicitGemmILS5_2ELi17ELi3ELi1ELi2EN4cute5tupleIJNSA_1CILi1EEESD_SD_EEEEENSB_IJNSC_ILi64EEENSB_IJNSC_ILi128EEEEEENSB_IJNSC_ILi32EEEEEEEEENS_6half_tESM_NSA_8TiledMMAINSA_8MMA_AtomIJNSA_20SM100_MMA_F16BF16_SSISM_SM_fLi64ELi128ELNSA_4UMMA5MajorE1ELSR_1ELNSQ_7ScaleInE0ELSS_0EEEEEENSA_6LayoutISE_NSB_IJNSC_ILi0EEESW_SW_EEEEENSB_IJNSA_10UnderscoreESZ_SZ_EEEEENS7_6detail27Sm100ImplicitGemmTileTraitsINSA_13SM90_TMA_LOADENSA_14ComposedLayoutINSA_7SwizzleILi3ELi4ELi3EEENSA_18smem_ptr_flag_bitsILi16EEENSV_INSB_IJSG_NSC_ILi8EEEEEENSB_IJSD_SG_EEEEEEEvEENS13_INSA_20SM90_TMA_LOAD_IM2COLES1E_vEEEENS_8epilogue10collective18CollectiveEpilogueINS1J_23Sm100TmaWarpSpecializedILi4ELi2ELi16ELb1ELb0EEEJSL_NSB_IJNSV_ISG_SD_EENSV_ISJ_SD_EEEEESM_NSB_IJlNSB_IJSD_lllEEESW_EEESM_S1S_NS1J_6fusion15FusionCallbacksIS1N_NS1T_17LinearCombinationISM_fSM_fLNS_15FloatRoundStyleE2EEESL_S1Q_JEEENSA_5SM1004TMEM4LOAD26SM100_TMEM_LOAD_16dp256b4xES14_NS15_INS16_ILi2ELi4ELi3EEES19_NSV_INSB_IJS1A_SJ_EEENSB_IJSJ_SD_EEEEEEENSA_17SM75_U32x4_LDSM_NENSA_14SM90_TMA_STOREES27_NSA_17SM90_U32x4_STSM_NENSA_39AutoVectorizingCopyWithAssumedAlignmentILi128EEEEEEvvEEEEvNT_6ParamsE:
        .type           _ZN7cutlass13device_kernelINS_4conv6kernel13ConvUniversalINS1_16ConvProblemShapeILNS1_8OperatorE2ELi3EEENS1_10collective14CollectiveConvINS1_47MainloopSm100TmaUmmaWarpSpecializedImplicitGemmILS5_2ELi17ELi3ELi1ELi2EN4cute5tupleIJNSA_1CILi1EEESD_SD_EEEEENSB_IJNSC_ILi64EEENSB_IJNSC_ILi128EEEEEENSB_IJNSC_ILi32EEEEEEEEENS_6half_tESM_NSA_8TiledMMAINSA_8MMA_AtomIJNSA_20SM100_MMA_F16BF16_SSISM_SM_fLi64ELi128ELNSA_4UMMA5MajorE1ELSR_1ELNSQ_7ScaleInE0ELSS_0EEEEEENSA_6LayoutISE_NSB_IJNSC_ILi0EEESW_SW_EEEEENSB_IJNSA_10UnderscoreESZ_SZ_EEEEENS7_6detail27Sm100ImplicitGemmTileTraitsINSA_13SM90_TMA_LOADENSA_14ComposedLayoutINSA_7SwizzleILi3ELi4ELi3EEENSA_18smem_ptr_flag_bitsILi16EEENSV_INSB_IJSG_NSC_ILi8EEEEEENSB_IJSD_SG_EEEEEEEvEENS13_INSA_20SM90_TMA_LOAD_IM2COLES1E_vEEEENS_8epilogue10collective18CollectiveEpilogueINS1J_23Sm100TmaWarpSpecializedILi4ELi2ELi16ELb1ELb0EEEJSL_NSB_IJNSV_ISG_SD_EENSV_ISJ_SD_EEEEESM_NSB_IJlNSB_IJSD_lllEEESW_EEESM_S1S_NS1J_6fusion15FusionCallbacksIS1N_NS1T_17LinearCombinationISM_fSM_fLNS_15FloatRoundStyleE2EEESL_S1Q_JEEENSA_5SM1004TMEM4LOAD26SM100_TMEM_LOAD_16dp256b4xES14_NS15_INS16_ILi2ELi4ELi3EEES19_NSV_INSB_IJS1A_SJ_EEENSB_IJSJ_SD_EEEEEEENSA_17SM75_U32x4_LDSM_NENSA_14SM90_TMA_STOREES27_NSA_17SM90_U32x4_STSM_NENSA_39AutoVectorizingCopyWithAssumedAlignmentILi128EEEEEEvvEEEEvNT_6ParamsE,@function
        .size           _ZN7cutlass13device_kernelINS_4conv6kernel13ConvUniversalINS1_16ConvProblemShapeILNS1_8OperatorE2ELi3EEENS1_10collective14CollectiveConvINS1_47MainloopSm100TmaUmmaWarpSpecializedImplicitGemmILS5_2ELi17ELi3ELi1ELi2EN4cute5tupleIJNSA_1CILi1EEESD_SD_EEEEENSB_IJNSC_ILi64EEENSB_IJNSC_ILi128EEEEEENSB_IJNSC_ILi32EEEEEEEEENS_6half_tESM_NSA_8TiledMMAINSA_8MMA_AtomIJNSA_20SM100_MMA_F16BF16_SSISM_SM_fLi64ELi128ELNSA_4UMMA5MajorE1ELSR_1ELNSQ_7ScaleInE0ELSS_0EEEEEENSA_6LayoutISE_NSB_IJNSC_ILi0EEESW_SW_EEEEENSB_IJNSA_10UnderscoreESZ_SZ_EEEEENS7_6detail27Sm100ImplicitGemmTileTraitsINSA_13SM90_TMA_LOADENSA_14ComposedLayoutINSA_7SwizzleILi3ELi4ELi3EEENSA_18smem_ptr_flag_bitsILi16EEENSV_INSB_IJSG_NSC_ILi8EEEEEENSB_IJSD_SG_EEEEEEEvEENS13_INSA_20SM90_TMA_LOAD_IM2COLES1E_vEEEENS_8epilogue10collective18CollectiveEpilogueINS1J_23Sm100TmaWarpSpecializedILi4ELi2ELi16ELb1ELb0EEEJSL_NSB_IJNSV_ISG_SD_EENSV_ISJ_SD_EEEEESM_NSB_IJlNSB_IJSD_lllEEESW_EEESM_S1S_NS1J_6fusion15FusionCallbacksIS1N_NS1T_17LinearCombinationISM_fSM_fLNS_15FloatRoundStyleE2EEESL_S1Q_JEEENSA_5SM1004TMEM4LOAD26SM100_TMEM_LOAD_16dp256b4xES14_NS15_INS16_ILi2ELi4ELi3EEES19_NSV_INSB_IJS1A_SJ_EEENSB_IJSJ_SD_EEEEEEENSA_17SM75_U32x4_LDSM_NENSA_14SM90_TMA_STOREES27_NSA_17SM90_U32x4_STSM_NENSA_39AutoVectorizingCopyWithAssumedAlignmentILi128EEEEEEvvEEEEvNT_6ParamsE,(.L_x_206 - _ZN7cutlass13device_kernelINS_4conv6kernel13ConvUniversalINS1_16ConvProblemShapeILNS1_8OperatorE2ELi3EEENS1_10collective14CollectiveConvINS1_47MainloopSm100TmaUmmaWarpSpecializedImplicitGemmILS5_2ELi17ELi3ELi1ELi2EN4cute5tupleIJNSA_1CILi1EEESD_SD_EEEEENSB_IJNSC_ILi64EEENSB_IJNSC_ILi128EEEEEENSB_IJNSC_ILi32EEEEEEEEENS_6half_tESM_NSA_8TiledMMAINSA_8MMA_AtomIJNSA_20SM100_MMA_F16BF16_SSISM_SM_fLi64ELi128ELNSA_4UMMA5MajorE1ELSR_1ELNSQ_7ScaleInE0ELSS_0EEEEEENSA_6LayoutISE_NSB_IJNSC_ILi0EEESW_SW_EEEEENSB_IJNSA_10UnderscoreESZ_SZ_EEEEENS7_6detail27Sm100ImplicitGemmTileTraitsINSA_13SM90_TMA_LOADENSA_14ComposedLayoutINSA_7SwizzleILi3ELi4ELi3EEENSA_18smem_ptr_flag_bitsILi16EEENSV_INSB_IJSG_NSC_ILi8EEEEEENSB_IJSD_SG_EEEEEEEvEENS13_INSA_20SM90_TMA_LOAD_IM2COLES1E_vEEEENS_8epilogue10collective18CollectiveEpilogueINS1J_23Sm100TmaWarpSpecializedILi4ELi2ELi16ELb1ELb0EEEJSL_NSB_IJNSV_ISG_SD_EENSV_ISJ_SD_EEEEESM_NSB_IJlNSB_IJSD_lllEEESW_EEESM_S1S_NS1J_6fusion15FusionCallbacksIS1N_NS1T_17LinearCombinationISM_fSM_fLNS_15FloatRoundStyleE2EEESL_S1Q_JEEENSA_5SM1004TMEM4LOAD26SM100_TMEM_LOAD_16dp256b4xES14_NS15_INS16_ILi2ELi4ELi3EEES19_NSV_INSB_IJS1A_SJ_EEENSB_IJSJ_SD_EEEEEEENSA_17SM75_U32x4_LDSM_NENSA_14SM90_TMA_STOREES27_NSA_17SM90_U32x4_STSM_NENSA_39AutoVectorizingCopyWithAssumedAlignmentILi128EEEEEEvvEEEEvNT_6ParamsE)
        .other          _ZN7cutlass13device_kernelINS_4conv6kernel13ConvUniversalINS1_16ConvProblemShapeILNS1_8OperatorE2ELi3EEENS1_10collective14CollectiveConvINS1_47MainloopSm100TmaUmmaWarpSpecializedImplicitGemmILS5_2ELi17ELi3ELi1ELi2EN4cute5tupleIJNSA_1CILi1EEESD_SD_EEEEENSB_IJNSC_ILi64EEENSB_IJNSC_ILi128EEEEEENSB_IJNSC_ILi32EEEEEEEEENS_6half_tESM_NSA_8TiledMMAINSA_8MMA_AtomIJNSA_20SM100_MMA_F16BF16_SSISM_SM_fLi64ELi128ELNSA_4UMMA5MajorE1ELSR_1ELNSQ_7ScaleInE0ELSS_0EEEEEENSA_6LayoutISE_NSB_IJNSC_ILi0EEESW_SW_EEEEENSB_IJNSA_10UnderscoreESZ_SZ_EEEEENS7_6detail27Sm100ImplicitGemmTileTraitsINSA_13SM90_TMA_LOADENSA_14ComposedLayoutINSA_7SwizzleILi3ELi4ELi3EEENSA_18smem_ptr_flag_bitsILi16EEENSV_INSB_IJSG_NSC_ILi8EEEEEENSB_IJSD_SG_EEEEEEEvEENS13_INSA_20SM90_TMA_LOAD_IM2COLES1E_vEEEENS_8epilogue10collective18CollectiveEpilogueINS1J_23Sm100TmaWarpSpecializedILi4ELi2ELi16ELb1ELb0EEEJSL_NSB_IJNSV_ISG_SD_EENSV_ISJ_SD_EEEEESM_NSB_IJlNSB_IJSD_lllEEESW_EEESM_S1S_NS1J_6fusion15FusionCallbacksIS1N_NS1T_17LinearCombinationISM_fSM_fLNS_15FloatRoundStyleE2EEESL_S1Q_JEEENSA_5SM1004TMEM4LOAD26SM100_TMEM_LOAD_16dp256b4xES14_NS15_INS16_ILi2ELi4ELi3EEES19_NSV_INSB_IJS1A_SJ_EEENSB_IJSJ_SD_EEEEEEENSA_17SM75_U32x4_LDSM_NENSA_14SM90_TMA_STOREES27_NSA_17SM90_U32x4_STSM_NENSA_39AutoVectorizingCopyWithAssumedAlignmentILi128EEEEEEvvEEEEvNT_6ParamsE,@"STO_CUDA_ENTRY STV_DEFAULT"
_ZN7cutlass13device_kernelINS_4conv6kernel13ConvUniversalINS1_16ConvProblemShapeILNS1_8OperatorE2ELi3EEENS1_10collective14CollectiveConvINS1_47MainloopSm100TmaUmmaWarpSpecializedImplicitGemmILS5_2ELi17ELi3ELi1ELi2EN4cute5tupleIJNSA_1CILi1EEESD_SD_EEEEENSB_IJNSC_ILi64EEENSB_IJNSC_ILi128EEEEEENSB_IJNSC_ILi32EEEEEEEEENS_6half_tESM_NSA_8TiledMMAINSA_8MMA_AtomIJNSA_20SM100_MMA_F16BF16_SSISM_SM_fLi64ELi128ELNSA_4UMMA5MajorE1ELSR_1ELNSQ_7ScaleInE0ELSS_0EEEEEENSA_6LayoutISE_NSB_IJNSC_ILi0EEESW_SW_EEEEENSB_IJNSA_10UnderscoreESZ_SZ_EEEEENS7_6detail27Sm100ImplicitGemmTileTraitsINSA_13SM90_TMA_LOADENSA_14ComposedLayoutINSA_7SwizzleILi3ELi4ELi3EEENSA_18smem_ptr_flag_bitsILi16EEENSV_INSB_IJSG_NSC_ILi8EEEEEENSB_IJSD_SG_EEEEEEEvEENS13_INSA_20SM90_TMA_LOAD_IM2COLES1E_vEEEENS_8epilogue10collective18CollectiveEpilogueINS1J_23Sm100TmaWarpSpecializedILi4ELi2ELi16ELb1ELb0EEEJSL_NSB_IJNSV_ISG_SD_EENSV_ISJ_SD_EEEEESM_NSB_IJlNSB_IJSD_lllEEESW_EEESM_S1S_NS1J_6fusion15FusionCallbacksIS1N_NS1T_17LinearCombinationISM_fSM_fLNS_15FloatRoundStyleE2EEESL_S1Q_JEEENSA_5SM1004TMEM4LOAD26SM100_TMEM_LOAD_16dp256b4xES14_NS15_INS16_ILi2ELi4ELi3EEES19_NSV_INSB_IJS1A_SJ_EEENSB_IJSJ_SD_EEEEEEENSA_17SM75_U32x4_LDSM_NENSA_14SM90_TMA_STOREES27_NSA_17SM90_U32x4_STSM_NENSA_39AutoVectorizingCopyWithAssumedAlignmentILi128EEEEEEvvEEEEvNT_6ParamsE:
[----:B------:R-:W1:Y:S01]  /*0000*/  LDC R1, c[0x0][0x37c] ;  /* 0x0000df00ff017b82 */ /* 0x000e620000000800 */
[----:B------:R-:W2:Y:S01]  /*0010*/  S2R R54, SR_TID.X ;  /* 0x0000000000367919 */ /* 0x000ea20000002100 */
[----:B------:R-:W3:Y:S01]  /*0020*/  LDCU.64 UR8, c[0x0][0x990] ;  /* 0x00013200ff0877ac */ /* 0x000ee20008000a00 */
[----:B-1----:R-:W-:Y:S01]  /*0030*/  VIADD R1, R1, 0xfffffff8 ;  /* 0xfffffff801017836 */ /* 0x002fe20000000000 */
[----:B------:R-:W-:Y:S02]  /*0040*/  PRMT R55, RZ, 0x7610, R55 ;  /* 0x00007610ff377816 */ /* 0x000fe40000000037 */
[----:B------:R-:W-:Y:S01]  /*0050*/  ELECT P3, URZ, PT ;  /* 0x0000000000ff782f */ /* 0x000fe20003860000 */
[----:B---3--:R-:W-:-:S04]  /*0060*/  UISETP.NE.U32.AND UP0, UPT, UR8, URZ, UPT ;  /* 0x000000ff0800728c */ /* 0x008fc8000bf05070 */
[----:B------:R-:W-:Y:S01]  /*0070*/  UISETP.NE.AND.EX UP0, UPT, UR9, URZ, UPT, UP0 ;  /* 0x000000ff0900728c */ /* 0x000fe2000bf05300 */
[----:B--2---:R-:W-:-:S05]  /*0080*/  SHF.R.U32.HI R56, RZ, 0x5, R54 ;  /* 0x00000005ff387819 */ /* 0x004fca0000011636 */
[----:B------:R-:W1:Y:S02]  /*0090*/  SHFL.IDX PT, R0, R56, RZ, 0x1f ;  /* 0x00001fff38007589 */ /* 0x000e6400000e0000 */
[----:B-1----:R-:W-:Y:S01]  /*00a0*/  R2UR UR18, R0 ;  /* 0x00000000001272ca */ /* 0x002fe200000e0000 */
[----:B------:R-:W-:-:S14]  /*00b0*/  BRA.U UP0, `(.L_x_0) ;  /* 0x0000000100307547 */ /* 0x000fdc000b800000 */
[----:B------:R-:W1:Y:S02]  /*00c0*/  LDCU.64 UR4, c[0x0][0x988] ;  /* 0x00013100ff0477ac */ /* 0x000e640008000a00 */
[----:B-1----:R-:W-:-:S04]  /*00d0*/  UISETP.NE.U32.AND UP0, UPT, UR4, URZ, UPT ;  /* 0x000000ff0400728c */ /* 0x002fc8000bf05070 */
[----:B------:R-:W-:-:S09]  /*00e0*/  UISETP.NE.AND.EX UP0, UPT, UR5, URZ, UPT, UP0 ;  /* 0x000000ff0500728c */ /* 0x000fd2000bf05300 */
[----:B------:R-:W-:Y:S05]  /*00f0*/  BRA.U !UP0, `(.L_x_1) ;  /* 0x0000000108147547 */ /* 0x000fea000b800000 */
[----:B------:R-:W1:Y:S01]  /*0100*/  LDC.64 R2, c[0x0][0x988] ;  /* 0x00026200ff027b82 */ /* 0x000e620000000a00 */
[----:B------:R-:W1:Y:S02]  /*0110*/  LDCU.64 UR4, c[0x0][0x358] ;  /* 0x00006b00ff0477ac */ /* 0x000e640008000a00 */
[----:B-1----:R1:W5:Y:S01]  /*0120*/  LDG.E R27, desc[UR4][R2.64] ;  /* 0x00000004021b7981 */ /* 0x002362000c1e1900 */
[----:B------:R-:W-:Y:S01]  /*0130*/  HFMA2 R55, -RZ, RZ, 0, 5.9604644775390625e-08 ;  /* 0x00000001ff377431 */ /* 0x000fe200000001ff */
[----:B------:R-:W-:Y:S05]  /*0140*/  BRA `(.L_x_0) ;  /* 0x00000000000c7947 */ /* 0x000fea0003800000 */
.L_x_1:
[----:B------:R-:W1:Y:S01]  /*0150*/  LDCU UR4, c[0x0][0x980] ;  /* 0x00013000ff0477ac */ /* 0x000e620008000800 */
[----:B------:R-:W-:Y:S01]  /*0160*/  HFMA2 R55, -RZ, RZ, 0, 5.9604644775390625e-08 ;  /* 0x00000001ff377431 */ /* 0x000fe200000001ff */
[----:B-1----:R-:W-:-:S07]  /*0170*/  MOV R27, UR4 ;  /* 0x00000004001b7c02 */ /* 0x002fce0008000f00 */
.L_x_0:
[----:B------:R-:W2:Y:S02]  /*0180*/  LDCU.64 UR4, c[0x0][0x9b0] ;  /* 0x00013600ff0477ac */ /* 0x000ea40008000a00 */
[----:B--2---:R-:W-:-:S04]  /*0190*/  UISETP.NE.U32.AND UP0, UPT, UR4, URZ, UPT ;  /* 0x000000ff0400728c */ /* 0x004fc8000bf05070 */
[----:B------:R-:W-:-:S09]  /*01a0*/  UISETP.NE.AND.EX UP0, UPT, UR5, URZ, UPT, UP0 ;  /* 0x000000ff0500728c */ /* 0x000fd2000bf05300 */
[----:B------:R-:W-:Y:S05]  /*01b0*/  BRA.U UP0, `(.L_x_2) ;  /* 0x0000000100287547 */ /* 0x000fea000b800000 */
[----:B------:R-:W2:Y:S02]  /*01c0*/  LDCU.64 UR4, c[0x0][0x9a8] ;  /* 0x00013500ff0477ac */ /* 0x000ea40008000a00 */
[----:B--2---:R-:W-:-:S04]  /*01d0*/  UISETP.NE.U32.AND UP0, UPT, UR4, URZ, UPT ;  /* 0x000000ff0400728c */ /* 0x004fc8000bf05070 */
[----:B------:R-:W-:-:S09]  /*01e0*/  UISETP.NE.AND.EX UP0, UPT, UR5, URZ, UPT, UP0 ;  /* 0x000000ff0500728c */ /* 0x000fd2000bf05300 */
[----:B------:R-:W-:Y:S05]  /*01f0*/  BRA.U !UP0, `(.L_x_3) ;  /* 0x0000000108107547 */ /* 0x000fea000b800000 */
[----:B------:R-:W2:Y:S01]  /*0200*/  LDC.64 R24, c[0x0][0x9a8] ;  /* 0x00026a00ff187b82 */ /* 0x000ea20000000a00 */
[----:B------:R-:W2:Y:S02]  /*0210*/  LDCU.64 UR4, c[0x0][0x358] ;  /* 0x00006b00ff0477ac */ /* 0x000ea40008000a00 */
[----:B--2---:R2:W5:Y:S01]  /*0220*/  LDG.E R24, desc[UR4][R24.64] ;  /* 0x0000000418187981 */ /* 0x004562000c1e1900 */
[----:B------:R-:W-:Y:S05]  /*0230*/  BRA `(.L_x_2) ;  /* 0x0000000000087947 */ /* 0x000fea0003800000 */
.L_x_3:
[----:B------:R-:W2:Y:S02]  /*0240*/  LDCU UR4, c[0x0][0x9a0] ;  /* 0x00013400ff0477ac */ /* 0x000ea40008000800 */
[----:B--2---:R-:W-:Y:S02]  /*0250*/  MOV R24, UR4 ;  /* 0x0000000400187c02 */ /* 0x004fe40008000f00 */
.L_x_2:
[----:B------:R-:W-:Y:S01]  /*0260*/  IMAD.U32 R0, RZ, RZ, UR18 ;  /* 0x00000012ff007e24 */ /* 0x000fe2000f8e00ff */
[----:B------:R-:W-:Y:S04]  /*0270*/  BSSY.RECONVERGENT B0, `(.L_x_4) ;  /* 0x000000c000007945 */ /* 0x000fe80003800200 */
[C---:B------:R-:W-:Y:S02]  /*0280*/  ISETP.NE.OR P1, PT, R0.reuse, 0x1, !P3 ;  /* 0x000000010000780c */ /* 0x040fe40005f25670 */
[----:B------:R-:W-:-:S11]  /*0290*/  ISETP.NE.OR P0, PT, R0, 0x3, !P3 ;  /* 0x000000030000780c */ /* 0x000fd60005f05670 */
[----:B------:R-:W-:Y:S05]  /*02a0*/  @P1 BRA `(.L_x_5) ;  /* 0x0000000000201947 */ /* 0x000fea0003800000 */
[----:B------:R-:W3:Y:S02]  /*02b0*/  LDCU.64 UR4, c[0x0][0x348] ;  /* 0x00006900ff0477ac */ /* 0x000ee40008000a00 */
[----:B---3--:R-:W-:Y:S02]  /*02c0*/  UIADD3 UR6, UP1, UPT, UR4, 0x80, URZ ;  /* 0x0000008004067890 */ /* 0x008fe4000ff3e0ff */
[----:B------:R-:W-:Y:S02]  /*02d0*/  UIADD3 UR4, UP0, UPT, UR4, 0x180, URZ ;  /* 0x0000018004047890 */ /* 0x000fe4000ff1e0ff */
[----:B------:R-:W-:Y:S02]  /*02e0*/  UIADD3.X UR7, UPT, UPT, URZ, UR5, URZ, UP1, !UPT ;  /* 0x00000005ff077290 */ /* 0x000fe40008ffe4ff */
[----:B------:R-:W-:-:S07]  /*02f0*/  UIADD3.X UR5, UPT, UPT, URZ, UR5, URZ, UP0, !UPT ;  /* 0x00000005ff057290 */ /* 0x000fce00087fe4ff */
[----:B------:R3:W-:Y:S02]  /*0300*/  UTMACCTL.PF [UR6] ;  /* 0x00000000060079b9 */ /* 0x0007e40008040000 */
[----:B------:R3:W-:Y:S02]  /*0310*/  UTMACCTL.PF [UR4] ;  /* 0x00000000040079b9 */ /* 0x0007e40008040000 */
[----:B---3--:R-:W-:Y:S01]  /*0320*/  NOP ;  /* 0x0000000000007918 */ /* 0x008fe20000000000 */
.L_x_5:
[----:B------:R-:W-:Y:S05]  /*0330*/  BSYNC.RECONVERGENT B0 ;  /* 0x0000000000007941 */ /* 0x000fea0003800200 */
.L_x_4:
[----:B------:R-:W-:Y:S04]  /*0340*/  BSSY.RECONVERGENT B0, `(.L_x_6) ;  /* 0x000000a000007945 */ /* 0x000fe80003800200 */
        /* <DEDUP_REMOVED lines=9> */
.L_x_7:
[----:B------:R-:W-:Y:S05]  /*03e0*/  BSYNC.RECONVERGENT B0 ;  /* 0x0000000000007941 */ /* 0x000fea0003800200 */
.L_x_6:
[----:B------:R-:W3:Y:S01]  /*03f0*/  LDCU.64 UR4, c[0x0][0x988] ;  /* 0x00013100ff0477ac */ /* 0x000ee20008000a00 */
[----:B------:R-:W-:Y:S02]  /*0400*/  UISETP.EQ.U32.AND UP2, UPT, UR8, URZ, UPT ;  /* 0x000000ff0800728c */ /* 0x000fe4000bf42070 */
[----:B------:R-:W-:Y:S02]  /*0410*/  UPLOP3.LUT UP3, UPT, UPT, UPT, UPT, 0x80, 0x8 ;  /* 0x000000000008789c */ /* 0x000fe40003f6f070 */
[----:B---3--:R-:W-:-:S04]  /*0420*/  UISETP.NE.U32.AND UP0, UPT, UR4, URZ, UPT ;  /* 0x000000ff0400728c */ /* 0x008fc8000bf05070 */
[----:B------:R-:W-:-:S04]  /*0430*/  UISETP.NE.AND.EX UP1, UPT, UR5, URZ, UPT, UP0 ;  /* 0x000000ff0500728c */ /* 0x000fc8000bf25300 */
[----:B------:R-:W-:-:S04]  /*0440*/  UISETP.EQ.OR.EX UP4, UPT, UR9, URZ, !UP1, UP2 ;  /* 0x000000ff0900728c */ /* 0x000fc8000cf82720 */
[----:B------:R-:W-:-:S06]  /*0450*/  UP2UR UR4, UPR, URZ, 0x10 ;  /* 0x00000010ff047883 */ /* 0x000fcc0008000000 */
[----:B------:R-:W-:Y:S01]  /*0460*/  MOV R59, UR4 ;  /* 0x00000004003b7c02 */ /* 0x000fe20008000f00 */
[----:B------:R-:W-:Y:S06]  /*0470*/  BRA.U !UP4, `(.L_x_8) ;  /* 0x000000010c207547 */ /* 0x000fec000b800000 */
[----:B------:R-:W-:Y:S01]  /*0480*/  UISETP.NE.U32.AND UP2, UPT, UR8, URZ, UPT ;  /* 0x000000ff0800728c */ /* 0x000fe2000bf45070 */
[----:B-----5:R-:W-:Y:S01]  /*0490*/  FSETP.NEU.AND P0, PT, R27, RZ, PT ;  /* 0x000000ff1b00720b */ /* 0x020fe20003f0d000 */
[----:B------:R-:W-:Y:S02]  /*04a0*/  USEL UR4, URZ, 0xffffffff, UP1 ;  /* 0xffffffffff047887 */ /* 0x000fe40008800000 */
[----:B------:R-:W-:-:S10]  /*04b0*/  UISETP.NE.AND.EX UP2, UPT, UR9, URZ, UPT, UP2 ;  /* 0x000000ff0900728c */ /* 0x000fd4000bf45320 */
[----:B------:R-:W-:Y:S01]  /*04c0*/  VOTEU.ANY UP0, P0 ;  /* 0x0000000000ff7886 */ /* 0x000fe20000000100 */
[----:B------:R-:W-:-:S04]  /*04d0*/  @!UP2 USEL UR4, URZ, 0xffffffff, UP0 ;  /* 0xffffffffff04a887 */ /* 0x000fc80008000000 */
[----:B------:R-:W-:-:S04]  /*04e0*/  ULOP3.LUT UR4, UR4, 0x1, URZ, 0xc0, !UPT ;  /* 0x0000000104047892 */ /* 0x000fc8000f8ec0ff */
[----:B------:R-:W-:-:S11]  /*04f0*/  UISETP.NE.U32.AND UP3, UPT, UR4, 0x1, UPT ;  /* 0x000000010400788c */ /* 0x000fd6000bf65070 */
.L_x_8:
[----:B-1----:R-:W1:Y:S01]  /*0500*/  SHFL.IDX PT, R2, R56, RZ, 0x1f ;  /* 0x00001fff38027589 */ /* 0x002e6200000e0000 */
[----:B------:R-:W-:-:S04]  /*0510*/  UISETP.NE.AND UP0, UPT, UR18, 0x2, UPT ;  /* 0x000000021200788c */ /* 0x000fc8000bf05270 */
[----:B------:R-:W-:Y:S01]  /*0520*/  USEL UR55, URZ, 0x1, UP0 ;  /* 0x00000001ff377887 */ /* 0x000fe20008000000 */
[----:B-1----:R-:W-:-:S13]  /*0530*/  ISETP.NE.AND P0, PT, R2, RZ, PT ;  /* 0x000000ff0200720c */ /* 0x002fda0003f05270 */
[----:B------:R-:W-:Y:S05]  /*0540*/  @P0 BRA `(.L_x_9) ;  /* 0x0000000000bc0947 */ /* 0x000fea0003800000 */
[----:B------:R-:W-:Y:S01]  /*0550*/  ELECT P0, URZ, PT ;  /* 0x0000000000ff782f */ /* 0x000fe20003800000 */
[----:B------:R-:W-:-:S12]  /*0560*/  BSSY.RECONVERGENT B0, `(.L_x_9) ;  /* 0x000002d000007945 */ /* 0x000fd80003800200 */
[----:B------:R-:W-:Y:S05]  /*0570*/  @!P0 BRA `(.L_x_10) ;  /* 0x0000000000ac8947 */ /* 0x000fea0003800000 */
[----:B------:R-:W1:Y:S01]  /*0580*/  S2UR UR4, SR_CgaCtaId ;  /* 0x00000000000479c3 */ /* 0x000e620000008800 */
[----:B------:R-:W-:Y:S01]  /*0590*/  UMOV UR5, 0x400 ;  /* 0x0000040000057882 */ /* 0x000fe20000000000 */
[----:B------:R-:W-:Y:S02]  /*05a0*/  UMOV UR6, 0x1 ;  /* 0x0000000100067882 */ /* 0x000fe40000000000 */
[----:B------:R-:W-:-:S04]  /*05b0*/  UIADD3 UR6, UPT, UPT, -UR6, 0x100000, URZ ;  /* 0x0010000006067890 */ /* 0x000fc8000fffe1ff */
[----:B------:R-:W-:Y:S02]  /*05c0*/  USHF.L.U32 UR7, UR6, 0xb, URZ ;  /* 0x0000000b06077899 */ /* 0x000fe400080006ff */
[----:B------:R-:W-:Y:S02]  /*05d0*/  USHF.L.U32 UR6, UR6, 0x1, URZ ;  /* 0x0000000106067899 */ /* 0x000fe400080006ff */
[----:B-1----:R-:W-:Y:S01]  /*05e0*/  ULEA UR4, UR4, UR5, 0x18 ;  /* 0x0000000504047291 */ /* 0x002fe2000f8ec0ff */
[----:B------:R-:W1:Y:S11]  /*05f0*/  FENCE.VIEW.ASYNC.S ;  /* 0x00000000000073c6 */ /* 0x000e760000000000 */
[----:B-1----:R1:W3:Y:S01]  /*0600*/  SYNCS.EXCH.64 URZ, [UR4], UR6 ;  /* 0x0000000604ff75b2 */ /* 0x0022e20008000100 */
[----:B------:R1:W4:Y:S01]  /*0610*/  SYNCS.EXCH.64 URZ, [UR4+0x88], UR6 ;  /* 0x0000880604ff75b2 */ /* 0x0003220008000100 */
[----:B------:R1:W1:Y:S01]  /*0620*/  SYNCS.EXCH.64 URZ, [UR4+0x8], UR6 ;  /* 0x0000080604ff75b2 */ /* 0x0002620008000100 */
        /* <DEDUP_REMOVED lines=31> */
[----:B---34-:R-:W-:Y:S01]  /*0820*/  NOP ;  /* 0x0000000000007918 */ /* 0x018fe20000000000 */
.L_x_10:
[----:B-1----:R-:W-:Y:S05]  /*0830*/  BSYNC.RECONVERGENT B0 ;  /* 0x0000000000007941 */ /* 0x002fea0003800200 */
.L_x_9:
[----:B------:R-:W1:Y:S01]  /*0840*/  SHFL.IDX PT, R2, R56, RZ, 0x1f ;  /* 0x00001fff38027589 */ /* 0x000e6200000e0000 */
[----:B------:R-:W-:Y:S01]  /*0850*/  NOP ;  /* 0x0000000000007918 */ /* 0x000fe20000000000 */
[----:B-1----:R-:W-:-:S13]  /*0860*/  ISETP.NE.AND P0, PT, R2, 0x1, PT ;  /* 0x000000010200780c */ /* 0x002fda0003f05270 */
[----:B------:R-:W-:Y:S05]  /*0870*/  @P0 BRA `(.L_x_11) ;  /* 0x0000000000580947 */ /* 0x000fea0003800000 */
[----:B------:R-:W1:Y:S01]  /*0880*/  S2UR UR4, SR_CgaCtaId ;  /* 0x00000000000479c3 */ /* 0x000e620000008800 */
[----:B------:R-:W-:Y:S01]  /*0890*/  UMOV UR5, 0x400 ;  /* 0x0000040000057882 */ /* 0x000fe20000000000 */
[----:B------:R-:W-:Y:S01]  /*08a0*/  UMOV UR8, 0x20 ;  /* 0x0000002000087882 */ /* 0x000fe20000000000 */
[----:B------:R-:W-:Y:S01]  /*08b0*/  UMOV UR6, 0x80 ;  /* 0x0000008000067882 */ /* 0x000fe20000000000 */
[----:B------:R-:W-:-:S04]  /*08c0*/  UIADD3 UR8, UPT, UPT, -UR8, 0x100000, URZ ;  /* 0x0010000008087890 */ /* 0x000fc8000fffe1ff */
[----:B------:R-:W-:Y:S02]  /*08d0*/  USHF.L.U32 UR9, UR8, 0xb, URZ ;  /* 0x0000000b08097899 */ /* 0x000fe400080006ff */
[----:B------:R-:W-:Y:S02]  /*08e0*/  USHF.L.U32 UR8, UR8, 0x1, URZ ;  /* 0x0000000108087899 */ /* 0x000fe400080006ff */
[----:B------:R-:W-:-:S04]  /*08f0*/  UIADD3 UR6, UPT, UPT, -UR6, 0x100000, URZ ;  /* 0x0010000006067890 */ /* 0x000fc8000fffe1ff */
[----:B------:R-:W-:Y:S02]  /*0900*/  USHF.L.U32 UR7, UR6, 0xb, URZ ;  /* 0x0000000b06077899 */ /* 0x000fe400080006ff */
[----:B------:R-:W-:Y:S01]  /*0910*/  USHF.L.U32 UR6, UR6, 0x1, URZ ;  /* 0x0000000106067899 */ /* 0x000fe200080006ff */
[----:B------:R-:W-:Y:S01]  /*0920*/  ELECT P0, URZ, PT ;  /* 0x0000000000ff782f */ /* 0x000fe20003800000 */
[----:B-1----:R-:W-:Y:S01]  /*0930*/  ULEA UR4, UR4, UR5, 0x18 ;  /* 0x0000000504047291 */ /* 0x002fe2000f8ec0ff */
[----:B------:R-:W1:Y:S11]  /*0940*/  FENCE.VIEW.ASYNC.S ;  /* 0x00000000000073c6 */ /* 0x000e760000000000 */
[----:B-1----:R1:W3:Y:S01]  /*0950*/  SYNCS.EXCH.64 URZ, [UR4+0x110], UR8 ;  /* 0x0001100804ff75b2 */ /* 0x0022e20008000100 */
[----:B------:R1:W4:Y:S01]  /*0960*/  SYNCS.EXCH.64 URZ, [UR4+0x130], UR6 ;  /* 0x0001300604ff75b2 */ /* 0x0003220008000100 */
[----:B------:R1:W1:Y:S01]  /*0970*/  SYNCS.EXCH.64 URZ, [UR4+0x118], UR8 ;  /* 0x0001180804ff75b2 */ /* 0x0002620008000100 */
[----:B------:R1:W1:Y:S01]  /*0980*/  SYNCS.EXCH.64 URZ, [UR4+0x138], UR6 ;  /* 0x0001380604ff75b2 */ /* 0x0002620008000100 */
[----:B------:R1:W1:Y:S01]  /*0990*/  SYNCS.EXCH.64 URZ, [UR4+0x120], UR8 ;  /* 0x0001200804ff75b2 */ /* 0x0002620008000100 */
[----:B------:R1:W1:Y:S01]  /*09a0*/  SYNCS.EXCH.64 URZ, [UR4+0x140], UR6 ;  /* 0x0001400604ff75b2 */ /* 0x0002620008000100 */
[----:B------:R1:W1:Y:S01]  /*09b0*/  SYNCS.EXCH.64 URZ, [UR4+0x128], UR8 ;  /* 0x0001280804ff75b2 */ /* 0x0002620008000100 */
[----:B------:R1:W1:Y:S01]  /*09c0*/  SYNCS.EXCH.64 URZ, [UR4+0x148], UR6 ;  /* 0x0001480604ff75b2 */ /* 0x0002620008000100 */
[----:B------:R-:W-:Y:S01]  /*09d0*/  NOP ;  /* 0x0000000000007918 */ /* 0x000fe20000000000 */
.L_x_11:
[----:B------:R-:W2:Y:S01]  /*09e0*/  SHFL.IDX PT, R2, R56, RZ, 0x1f ;  /* 0x00001fff38027589 */ /* 0x000ea200000e0000 */
[----:B------:R-:W-:Y:S01]  /*09f0*/  NOP ;  /* 0x0000000000007918 */ /* 0x000fe20000000000 */
[----:B--2---:R-:W-:-:S13]  /*0a00*/  ISETP.NE.AND P0, PT, R2, 0x3, PT ;  /* 0x000000030200780c */ /* 0x004fda0003f05270 */
[----:B------:R-:W-:Y:S05]  /*0a10*/  @P0 BRA `(.L_x_12) ;  /* 0x0000000000300947 */ /* 0x000fea0003800000 */
[----:B-1----:R-:W1:Y:S01]  /*0a20*/  S2UR UR4, SR_CgaCtaId ;  /* 0x00000000000479c3 */ /* 0x002e620000008800 */
[----:B------:R-:W-:Y:S01]  /*0a30*/  UMOV UR6, 0x400 ;  /* 0x0000040000067882 */ /* 0x000fe20000000000 */
[----:B------:R-:W-:Y:S01]  /*0a40*/  UMOV UR5, 0x20 ;  /* 0x0000002000057882 */ /* 0x000fe20000000000 */
[----:B------:R-:W-:Y:S01]  /*0a50*/  ELECT P0, URZ, PT ;  /* 0x0000000000ff782f */ /* 0x000fe20003800000 */
[----:B-1----:R-:W-:Y:S02]  /*0a60*/  ULEA UR6, UR4, UR6, 0x18 ;  /* 0x0000000604067291 */ /* 0x002fe4000f8ec0ff */
[----:B------:R-:W-:-:S04]  /*0a70*/  UIADD3 UR4, UPT, UPT, -UR5, 0x100000, URZ ;  /* 0x0010000005047890 */ /* 0x000fc8000fffe1ff */
[----:B------:R-:W-:Y:S02]  /*0a80*/  USHF.L.U32 UR5, UR4, 0xb, URZ ;  /* 0x0000000b04057899 */ /* 0x000fe400080006ff */
[----:B------:R-:W-:Y:S01]  /*0a90*/  USHF.L.U32 UR4, UR4, 0x1, URZ ;  /* 0x0000000104047899 */ /* 0x000fe200080006ff */
[----:B------:R-:W1:Y:S11]  /*0aa0*/  FENCE.VIEW.ASYNC.S ;  /* 0x00000000000073c6 */ /* 0x000e760000000000 */
[----:B-1----:R2:W1:Y:S01]  /*0ab0*/  SYNCS.EXCH.64 URZ, [UR6+0x150], UR4 ;  /* 0x0001500406ff75b2 */ /* 0x0024620008000100 */
[----:B------:R2:W1:Y:S02]  /*0ac0*/  SYNCS.EXCH.64 URZ, [UR6+0x158], UR4 ;  /* 0x0001580406ff75b2 */ /* 0x0004640008000100 */
[----:B--2---:R-:W-:Y:S01]  /*0ad0*/  NOP ;  /* 0x0000000000007918 */ /* 0x004fe20000000000 */
.L_x_12:
[----:B------:R-:W2:Y:S01]  /*0ae0*/  SHFL.IDX PT, R2, R56, RZ, 0x1f ;  /* 0x00001fff38027589 */ /* 0x000ea200000e0000 */
[----:B------:R-:W-:Y:S01]  /*0af0*/  NOP ;  /* 0x0000000000007918 */ /* 0x000fe20000000000 */
[----:B--2---:R-:W-:-:S13]  /*0b00*/  ISETP.NE.AND P0, PT, R2, 0x4, PT ;  /* 0x000000040200780c */ /* 0x004fda0003f05270 */
[----:B------:R-:W-:Y:S05]  /*0b10*/  @P0 BRA `(.L_x_13) ;  /* 0x0000000000440947 */ /* 0x000fea0003800000 */
[----:B-1----:R-:W1:Y:S01]  /*0b20*/  S2UR UR6, SR_CgaCtaId ;  /* 0x00000000000679c3 */ /* 0x002e620000008800 */
[----:B------:R-:W-:Y:S01]  /*0b30*/  UMOV UR4, 0x100 ;  /* 0x0000010000047882 */ /* 0x000fe20000000000 */
[----:B------:R-:W-:Y:S01]  /*0b40*/  UMOV UR5, 0x400 ;  /* 0x0000040000057882 */ /* 0x000fe20000000000 */
[----:B------:R-:W-:Y:S01]  /*0b50*/  USEL UR4, UR4, 0xe0, UP3 ;  /* 0x000000e004047887 */ /* 0x000fe20009800000 */
[----:B------:R-:W-:Y:S01]  /*0b60*/  UMOV UR8, 0x1 ;  /* 0x0000000100087882 */ /* 0x000fe20000000000 */
[----:B------:R-:W-:Y:S01]  /*0b70*/  ELECT P0, URZ, PT ;  /* 0x0000000000ff782f */ /* 0x000fe20003800000 */
[----:B------:R-:W-:-:S04]  /*0b80*/  UIADD3 UR8, UPT, UPT, -UR8, 0x100000, URZ ;  /* 0x0010000008087890 */ /* 0x000fc8000fffe1ff */
[----:B------:R-:W-:Y:S02]  /*0b90*/  USHF.L.U32 UR9, UR8, 0xb, URZ ;  /* 0x0000000b08097899 */ /* 0x000fe400080006ff */
[----:B------:R-:W-:Y:S02]  /*0ba0*/  USHF.L.U32 UR8, UR8, 0x1, URZ ;  /* 0x0000000108087899 */ /* 0x000fe400080006ff */
[----:B-1----:R-:W-:Y:S02]  /*0bb0*/  ULEA UR6, UR6, UR5, 0x18 ;  /* 0x0000000506067291 */ /* 0x002fe4000f8ec0ff */
[----:B------:R-:W-:-:S04]  /*0bc0*/  UIADD3 UR4, UPT, UPT, -UR4, 0x100000, URZ ;  /* 0x0010000004047890 */ /* 0x000fc8000fffe1ff */
[----:B------:R-:W-:Y:S02]  /*0bd0*/  USHF.L.U32 UR5, UR4, 0xb, URZ ;  /* 0x0000000b04057899 */ /* 0x000fe400080006ff */
[----:B------:R-:W-:Y:S01]  /*0be0*/  USHF.L.U32 UR4, UR4, 0x1, URZ ;  /* 0x0000000104047899 */ /* 0x000fe200080006ff */
[----:B------:R-:W1:Y:S03]  /*0bf0*/  FENCE.VIEW.ASYNC.S ;  /* 0x00000000000073c6 */ /* 0x000e660000000000 */
[----:B-1----:R2:W1:Y:S08]  /*0c00*/  SYNCS.EXCH.64 URZ, [UR6+0x160], UR8 ;  /* 0x0001600806ff75b2 */ /* 0x0024700008000100 */
[----:B------:R2:W1:Y:S02]  /*0c10*/  SYNCS.EXCH.64 URZ, [UR6+0x168], UR4 ;  /* 0x0001680406ff75b2 */ /* 0x0004640008000100 */
[----:B--2---:R-:W-:Y:S01]  /*0c20*/  NOP ;  /* 0x0000000000007918 */ /* 0x004fe20000000000 */
.L_x_13:
[----:B------:R-:W2:Y:S01]  /*0c30*/  SHFL.IDX PT, R2, R56, RZ, 0x1f ;  /* 0x00001fff38027589 */ /* 0x000ea200000e0000 */
[----:B------:R-:W1:Y:S01]  /*0c40*/  S2UR UR28, SR_CTAID.X ;  /* 0x00000000001c79c3 */ /* 0x000e620000002500 */
[----:B------:R-:W-:-:S07]  /*0c50*/  NOP ;  /* 0x0000000000007918 */ /* 0x000fce0000000000 */
[----:B------:R-:W1:Y:S01]  /*0c60*/  S2UR UR21, SR_CTAID.Y ;  /* 0x00000000001579c3 */ /* 0x000e620000002600 */
[----:B--2---:R-:W-:-:S13]  /*0c70*/  ISETP.NE.AND P0, PT, R2, 0x5, PT ;  /* 0x000000050200780c */ /* 0x004fda0003f05270 */
[----:B-1----:R-:W-:Y:S05]  /*0c80*/  @P0 BRA `(.L_x_14) ;  /* 0x0000000000480947 */ /* 0x002fea0003800000 */
        /* <DEDUP_REMOVED lines=13> */
[----:B-1----:R1:W2:Y:S01]  /*0d60*/  SYNCS.EXCH.64 URZ, [UR4+0x170], UR8 ;  /* 0x0001700804ff75b2 */ /* 0x0022a20008000100 */
[----:B------:R1:W1:Y:S01]  /*0d70*/  SYNCS.EXCH.64 URZ, [UR4+0x180], UR6 ;  /* 0x0001800604ff75b2 */ /* 0x0002620008000100 */
[----:B------:R1:W1:Y:S01]  /*0d80*/  SYNCS.EXCH.64 URZ, [UR4+0x178], UR8 ;  /* 0x0001780804ff75b2 */ /* 0x0002620008000100 */
[----:B------:R1:W1:Y:S01]  /*0d90*/  SYNCS.EXCH.64 URZ, [UR4+0x188], UR6 ;  /* 0x0001880604ff75b2 */ /* 0x0002620008000100 */
[----:B------:R-:W-:Y:S01]  /*0da0*/  NOP ;  /* 0x0000000000007918 */ /* 0x000fe20000000000 */
.L_x_14:
[----:B------:R-:W-:-:S05]  /*0db0*/  CS2R.32 R49, SR_CgaSize ;  /* 0x0000000000317805 */ /* 0x000fca0000008a00 */
[----:B------:R-:W-:-:S05]  /*0dc0*/  IMAD R49, R49, -0xa0, RZ ;  /* 0xffffff6031317824 */ /* 0x000fca00078e02ff */
[----:B------:R-:W-:-:S14]  /*0dd0*/  R2UR UR5, R49 ;  /* 0x00000000310572ca */ /* 0x000fdc00000e0000 */
[----:B------:R-:W3:Y:S01]  /*0de0*/  LDCU UR5, c[0x0][UR5+0x2b0] ;  /* 0x00005600050577ac */ /* 0x000ee20008000800 */
[----:B------:R-:W-:Y:S02]  /*0df0*/  I2FP.F32.U32 R49, UR28 ;  /* 0x0000001c00317c45 */ /* 0x000fe40008201000 */
[----:B------:R-:W-:-:S05]  /*0e00*/  CS2R.32 R3, SR_CgaSize ;  /* 0x0000000000037805 */ /* 0x000fca0000008a00 */
[----:B------:R-:W-:-:S06]  /*0e10*/  IMAD R3, R3, -0xa0, RZ ;  /* 0xffffff6003037824 */ /* 0x000fcc00078e02ff */
[----:B------:R-:W4:Y:S01]  /*0e20*/  LDC R3, c[0x0][R3+0x2a0] ;  /* 0x0000a80003037b82 */ /* 0x000f220000000800 */
[----:B------:R-:W-:Y:S02]  /*0e30*/  I2FP.F32.U32 R48, UR21 ;  /* 0x0000001500307c45 */ /* 0x000fe40008201000 */
[----:B------:R-:W-:-:S05]  /*0e40*/  CS2R.32 R2, SR_CgaSize ;  /* 0x0000000000027805 */ /* 0x000fca0000008a00 */
[----:B------:R-:W-:-:S05]  /*0e50*/  IMAD R2, R2, -0xa0, RZ ;  /* 0xffffff6002027824 */ /* 0x000fca00078e02ff */
[----:B-1----:R-:W-:-:S14]  /*0e60*/  R2UR UR4, R2 ;  /* 0x00000000020472ca */ /* 0x002fdc00000e0000 */
[----:B------:R-:W1:Y:S01]  /*0e70*/  LDCU UR4, c[0x0][UR4+0x2b4] ;  /* 0x00005680040477ac */ /* 0x000e620008000800 */
[----:B------:R-:W-:Y:S01]  /*0e80*/  NOP ;  /* 0x0000000000007918 */ /* 0x000fe20000000000 */
[----:B------:R-:W2:Y:S01]  /*0e90*/  LDCU UR19, c[0x0][0xc24] ;  /* 0x00018480ff1377ac */ /* 0x000ea20008000800 */
[----:B------:R-:W-:-:S05]  /*0ea0*/  CS2R.32 R2, SR_CgaSize ;  /* 0x0000000000027805 */ /* 0x000fca0000008a00 */
[----:B------:R-:W-:-:S06]  /*0eb0*/  IMAD R2, R2, -0xa0, RZ ;  /* 0xffffff6002027824 */ /* 0x000fcc00078e02ff */
[----:B------:R-:W4:Y:S01]  /*0ec0*/  LDC R2, c[0x0][R2+0x2a4] ;  /* 0x0000a90002027b82 */ /* 0x000f220000000800 */
[----:B---3--:R-:W-:-:S07]  /*0ed0*/  FMUL R49, R49, UR5 ;  /* 0x0000000531317c20 */ /* 0x008fce0008400000 */
[----:B------:R-:W3:Y:S01]  /*0ee0*/  S2UR UR50, SR_CTAID.Z ;  /* 0x00000000003279c3 */ /* 0x000ee20000002700 */
[----:B-1----:R-:W-:Y:S01]  /*0ef0*/  FMUL R48, R48, UR4 ;  /* 0x0000000430307c20 */ /* 0x002fe20008400000 */
[----:B------:R-:W1:Y:S01]  /*0f00*/  F2I.U32.TRUNC.NTZ R49, R49 ;  /* 0x0000003100317305 */ /* 0x000e62000020f000 */
[----:B--2---:R-:W-:-:S07]  /*0f10*/  UISETP.GE.AND UP0, UPT, UR19, 0x1, UPT ;  /* 0x000000011300788c */ /* 0x004fce000bf06270 */
[----:B------:R-:W2:Y:S01]  /*0f20*/  F2I.U32.TRUNC.NTZ R48, R48 ;  /* 0x0000003000307305 */ /* 0x000ea2000020f000 */
[----:B-1----:R-:W-:-:S05]  /*0f30*/  IADD3 R49, PT, PT, -R49, RZ, RZ ;  /* 0x000000ff31317210 */ /* 0x002fca0007ffe1ff */
[----:B----4-:R-:W-:Y:S01]  /*0f40*/  IMAD R49, R3, R49, UR28 ;  /* 0x0000001c03317e24 */ /* 0x010fe2000f8e0231 */
[----:B--2---:R-:W-:-:S05]  /*0f50*/  IADD3 R48, PT, PT, -R48, RZ, RZ ;  /* 0x000000ff30307210 */ /* 0x004fca0007ffe1ff */
[----:B------:R-:W-:Y:S01]  /*0f60*/  IMAD R48, R2, R48, UR21 ;  /* 0x0000001502307e24 */ /* 0x000fe2000f8e0230 */
[----:B------:R-:W-:Y:S06]  /*0f70*/  BAR.SYNC.DEFER_BLOCKING 0x0 ;  /* 0x0000000000007b1d */ /* 0x000fec0000010000 */
[----:B---3--:R-:W-:Y:S05]  /*0f80*/  BRA.U !UP0, `(.L_x_15) ;  /* 0x0000000108d47547 */ /* 0x008fea000b800000 */
[----:B------:R-:W1:Y:S01]  /*0f90*/  LDCU.128 UR24, c[0x0][0xc10] ;  /* 0x00018200ff1877ac */ /* 0x000e620008000c00 */
[----:B------:R-:W2:Y:S01]  /*0fa0*/  LDCU UR6, c[0x0][0x370] ;  /* 0x00006e00ff0677ac */ /* 0x000ea20008000800 */
[----:B------:R-:W3:Y:S01]  /*0fb0*/  LDCU UR4, c[0x0][0x374] ;  /* 0x00006e80ff0477ac */ /* 0x000ee20008000800 */
[----:B------:R-:W4:Y:S01]  /*0fc0*/  LDCU UR20, c[0x0][0xc0c] ;  /* 0x00018180ff1477ac */ /* 0x000f220008000800 */
[----:B------:R-:W4:Y:S01]  /*0fd0*/  LDCU UR5, c[0x0][0xc20] ;  /* 0x00018400ff0577ac */ /* 0x000f220008000800 */
[----:B------:R-:W4:Y:S01]  /*0fe0*/  LDCU.64 UR16, c[0x0][0xc28] ;  /* 0x00018500ff1077ac */ /* 0x000f220008000a00 */
[----:B-1----:R-:W-:Y:S02]  /*0ff0*/  UISETP.NE.AND UP0, UPT, UR26, 0x1, UPT ;  /* 0x000000011a00788c */ /* 0x002fe4000bf05270 */
[----:B---3--:R-:W-:Y:S02]  /*1000*/  UIMAD.WIDE.U32 UR8, UR4, UR27, URZ ;  /* 0x0000001b040872a5 */ /* 0x008fe4000f8e00ff */
[----:B--2---:R-:W-:-:S02]  /*1010*/  UIMAD.WIDE.U32 UR10, UR6, UR24, URZ ;  /* 0x00000018060a72a5 */ /* 0x004fc4000f8e00ff */
[----:B----4-:R-:W-:Y:S02]  /*1020*/  UISETP.NE.AND UP2, UPT, UR20, 0x1, UPT ;  /* 0x000000011400788c */ /* 0x010fe4000bf45270 */
[----:B------:R-:W-:Y:S01]  /*1030*/  UISETP.NE.AND UP4, UPT, UR19, 0x1, UPT ;  /* 0x000000011300788c */ /* 0x000fe2000bf85270 */
[----:B------:R-:W-:Y:S02]  /*1040*/  UMOV UR8, UR9 ;  /* 0x0000000900087c82 */ /* 0x000fe40008000000 */
[----:B------:R-:W-:Y:S01]  /*1050*/  UMOV UR10, UR11 ;  /* 0x0000000b000a7c82 */ /* 0x000fe20008000000 */
[----:B------:R-:W-:Y:S02]  /*1060*/  @UP0 USHF.R.U32.HI UR4, URZ, UR5, UR8 ;  /* 0x00000005ff040299 */ /* 0x000fe40008011608 */
[----:B------:R-:W-:Y:S02]  /*1070*/  UIMAD.WIDE.U32 UR12, UR21, UR27, URZ ;  /* 0x0000001b150c72a5 */ /* 0x000fe4000f8e00ff */
[----:B------:R-:W-:-:S02]  /*1080*/  UIMAD.WIDE.U32 UR8, UR4, UR16, URZ ;  /* 0x00000010040872a5 */ /* 0x000fc4000f8e00ff */
[----:B------:R-:W-:Y:S02]  /*1090*/  @UP2 USHF.R.U32.HI UR6, URZ, UR25, UR10 ;  /* 0x00000019ff062299 */ /* 0x000fe4000801160a */
[----:B------:R-:W-:Y:S02]  /*10a0*/  UIMAD.WIDE.U32 UR14, UR28, UR24, URZ ;  /* 0x000000181c0e72a5 */ /* 0x000fe4000f8e00ff */
[----:B------:R-:W-:Y:S01]  /*10b0*/  UIMAD.WIDE.U32 UR10, UR6, UR16, URZ ;  /* 0x00000010060a72a5 */ /* 0x000fe2000f8e00ff */
[----:B------:R-:W-:Y:S01]  /*10c0*/  UMOV UR12, UR13 ;  /* 0x0000000d000c7c82 */ /* 0x000fe20008000000 */
[----:B------:R-:W-:Y:S01]  /*10d0*/  UMOV UR8, UR9 ;  /* 0x0000000900087c82 */ /* 0x000fe20008000000 */
[----:B------:R-:W-:Y:S02]  /*10e0*/  USHF.R.U32.HI UR12, URZ, UR5, UR12 ;  /* 0x00000005ff0c7299 */ /* 0x000fe4000801160c */
[----:B------:R-:W-:Y:S01]  /*10f0*/  @UP4 USHF.R.U32.HI UR4, URZ, UR17, UR8 ;  /* 0x00000011ff044299 */ /* 0x000fe20008011608 */
[----:B------:R-:W-:Y:S01]  /*1100*/  UMOV UR14, UR15 ;  /* 0x0000000f000e7c82 */ /* 0x000fe20008000000 */
[----:B------:R-:W-:Y:S01]  /*1110*/  UMOV UR10, UR11 ;  /* 0x0000000b000a7c82 */ /* 0x000fe20008000000 */
[----:B------:R-:W-:-:S02]  /*1120*/  USHF.R.U32.HI UR14, URZ, UR25, UR14 ;  /* 0x00000019ff0e7299 */ /* 0x000fc4000801160e */
[----:B------:R-:W-:Y:S02]  /*1130*/  USEL UR5, UR21, UR12, !UP0 ;  /* 0x0000000c15057287 */ /* 0x000fe4000c000000 */
[----:B------:R-:W-:Y:S02]  /*1140*/  @UP4 USHF.R.U32.HI UR6, URZ, UR17, UR10 ;  /* 0x00000011ff064299 */ /* 0x000fe4000801160a */
[----:B------:R-:W-:Y:S02]  /*1150*/  UIMAD UR7, UR4, UR19, URZ ;  /* 0x00000013040772a4 */ /* 0x000fe4000f8e02ff */
[----:B------:R-:W-:Y:S02]  /*1160*/  USEL UR4, UR28, UR14, !UP2 ;  /* 0x0000000e1c047287 */ /* 0x000fe4000d000000 */
[----:B------:R-:W-:Y:S02]  /*1170*/  UIMAD UR10, UR6, UR19, URZ ;  /* 0x00000013060a72a4 */ /* 0x000fe4000f8e02ff */
[----:B------:R-:W-:-:S02]  /*1180*/  UISETP.GE.AND UP0, UPT, UR5, UR7, UPT ;  /* 0x000000070500728c */ /* 0x000fc4000bf06270 */
[----:B------:R-:W-:Y:S02]  /*1190*/  UIMAD.WIDE.U32 UR8, UR5, UR16, URZ ;  /* 0x00000010050872a5 */ /* 0x000fe4000f8e00ff */
[----:B------:R-:W-:Y:S02]  /*11a0*/  UISETP.GE.OR UP0, UPT, UR4, UR10, UP0 ;  /* 0x0000000a0400728c */ /* 0x000fe40008706670 */
[----:B------:R-:W-:Y:S02]  /*11b0*/  UIMAD.WIDE.U32 UR10, UR4, UR16, URZ ;  /* 0x00000010040a72a5 */ /* 0x000fe4000f8e00ff */
[----:B------:R-:W-:Y:S01]  /*11c0*/  UIADD3 UR10, UPT, UPT, -UR4, URZ, URZ ;  /* 0x000000ff040a7290 */ /* 0x000fe2000fffe1ff */
[----:B------:R-:W-:Y:S01]  /*11d0*/  UMOV UR8, UR9 ;  /* 0x0000000900087c82 */ /* 0x000fe20008000000 */
[----:B------:R-:W-:Y:S02]  /*11e0*/  UIADD3 UR9, UPT, UPT, -UR5, URZ, URZ ;  /* 0x000000ff05097290 */ /* 0x000fe4000fffe1ff */
[----:B------:R-:W-:-:S03]  /*11f0*/  USHF.R.U32.HI UR8, URZ, UR17, UR8 ;  /* 0x00000011ff087299 */ /* 0x000fc60008011608 */
[----:B------:R-:W-:Y:S01]  /*1200*/  @!UP0 UMOV UR7, UR11 ;  /* 0x0000000b00078c82 */ /* 0x000fe20008000000 */
[----:B------:R-:W-:Y:S02]  /*1210*/  UIMAD UR21, UR26, UR9, UR21 ;  /* 0x000000091a1572a4 */ /* 0x000fe4000f8e0215 */
[----:B------:R-:W-:Y:S02]  /*1220*/  USEL UR8, UR5, UR8, !UP4 ;  /* 0x0000000805087287 */ /* 0x000fe4000e000000 */
[----:B------:R-:W-:Y:S02]  /*1230*/  @!UP0 USHF.R.U32.HI UR7, URZ, UR17, UR7 ;  /* 0x00000011ff078299 */ /* 0x000fe40008011607 */
[----:B------:R-:W-:Y:S02]  /*1240*/  UIADD3 UR9, UPT, UPT, -UR8, URZ, URZ ;  /* 0x000000ff08097290 */ /* 0x000fe4000fffe1ff */
[----:B------:R-:W-:Y:S02]  /*1250*/  @!UP0 USEL UR7, UR4, UR7, !UP4 ;  /* 0x0000000704078287 */ /* 0x000fe4000e000000 */
[----:B------:R-:W-:-:S02]  /*1260*/  UIMAD UR9, UR19, UR9, UR5 ;  /* 0x00000009130972a4 */ /* 0x000fc4000f8e0205 */
[----:B------:R-:W-:Y:S02]  /*1270*/  @!UP0 UIADD3 UR8, UPT, UPT, UR8, -UR7, URZ ;  /* 0x8000000708088290 */ /* 0x000fe4000fffe0ff */
[----:B------:R-:W-:Y:S02]  /*1280*/  @!UP0 UIMAD UR7, UR9, UR6, UR7 ;  /* 0x00000006090782a4 */ /* 0x000fe4000f8e0207 */
[----:B------:R-:W-:Y:S02]  /*1290*/  @!UP0 UIMAD UR5, UR8, UR19, UR4 ;  /* 0x00000013080582a4 */ /* 0x000fe4000f8e0204 */
[----:B------:R-:W-:Y:S02]  /*12a0*/  UIMAD UR6, UR20, UR10, UR28 ;  /* 0x0000000a140672a4 */ /* 0x000fe4000f8e021c */
[----:B------:R-:W-:Y:S01]  /*12b0*/  UIMAD UR21, UR5, UR26, UR21 ;  /* 0x0000001a051572a4 */ /* 0x000fe2000f8e0215 */
[----:B------:R-:W-:Y:S02]  /*12c0*/  @!UP0 UMOV UR4, UR7 ;  /* 0x0000000700048c82 */ /* 0x000fe40008000000 */
[----:B------:R-:W-:-:S12]  /*12d0*/  UIMAD UR28, UR4, UR20, UR6 ;  /* 0x00000014041c72a4 */ /* 0x000fd8000f8e0206 */
.L_x_15:
[----:B------:R-:W1:Y:S02]  /*12e0*/  LDCU UR4, c[0x0][0xc30] ;  /* 0x00018600ff0477ac */ /* 0x000e640008000800 */
[----:B-1----:R-:W-:-:S09]  /*12f0*/  UISETP.NE.AND UP0, UPT, UR4, 0x1, UPT ;  /* 0x000000010400788c */ /* 0x002fd2000bf05270 */
[----:B------:R-:W-:Y:S05]  /*1300*/  BRA.U UP0, `(.L_x_16) ;  /* 0x0000000100447547 */ /* 0x000fea000b800000 */
[----:B------:R-:W1:Y:S01]  /*1310*/  LDCU.128 UR8, c[0x0][0xc10] ;  /* 0x00018200ff0877ac */ /* 0x000e620008000c00 */
[----:B------:R-:W2:Y:S01]  /*1320*/  LDCU UR12, c[0x0][0xc0c] ;  /* 0x00018180ff0c77ac */ /* 0x000ea20008000800 */
[----:B------:R-:W3:Y:S01]  /*1330*/  LDCU UR13, c[0x0][0xc20] ;  /* 0x00018400ff0d77ac */ /* 0x000ee20008000800 */
[----:B-1----:R-:W-:Y:S02]  /*1340*/  UIMAD.WIDE.U32 UR6, UR28, UR8, URZ ;  /* 0x000000081c0672a5 */ /* 0x002fe4000f8e00ff */
[----:B------:R-:W-:Y:S02]  /*1350*/  UIMAD.WIDE.U32 UR4, UR21, UR11, URZ ;  /* 0x0000000b150472a5 */ /* 0x000fe4000f8e00ff */
[----:B--2---:R-:W-:Y:S02]  /*1360*/  UISETP.NE.AND UP2, UPT, UR12, 0x1, UPT ;  /* 0x000000010c00788c */ /* 0x004fe4000bf45270 */
[----:B------:R-:W-:Y:S01]  /*1370*/  UISETP.NE.AND UP0, UPT, UR10, 0x1, UPT ;  /* 0x000000010a00788c */ /* 0x000fe2000bf05270 */
[----:B------:R-:W-:-:S02]  /*1380*/  UMOV UR6, UR7 ;  /* 0x0000000700067c82 */ /* 0x000fc40008000000 */
[----:B------:R-:W-:Y:S01]  /*1390*/  UMOV UR4, UR5 ;  /* 0x0000000500047c82 */ /* 0x000fe20008000000 */
[----:B------:R-:W-:Y:S02]  /*13a0*/  USHF.R.U32.HI UR6, URZ, UR9, UR6 ;  /* 0x00000009ff067299 */ /* 0x000fe40008011606 */
[----:B---3--:R-:W-:Y:S02]  /*13b0*/  USHF.R.U32.HI UR4, URZ, UR13, UR4 ;  /* 0x0000000dff047299 */ /* 0x008fe40008011604 */
[----:B------:R-:W-:Y:S02]  /*13c0*/  USEL UR5, UR28, UR6, !UP2 ;  /* 0x000000061c057287 */ /* 0x000fe4000d000000 */
[----:B------:R-:W-:-:S04]  /*13d0*/  USEL UR4, UR21, UR4, !UP0 ;  /* 0x0000000415047287 */ /* 0x000fc8000c000000 */
[----:B------:R-:W-:Y:S02]  /*13e0*/  UIADD3 UR6, UPT, UPT, UR5, -UR4, URZ ;  /* 0x8000000405067290 */ /* 0x000fe4000fffe0ff */
[----:B------:R-:W-:Y:S02]  /*13f0*/  UIADD3 UR4, UPT, UPT, -UR5, UR4, URZ ;  /* 0x0000000405047290 */ /* 0x000fe4000fffe1ff */
[----:B------:R-:W-:Y:S02]  /*1400*/  UIMAD UR21, UR6, UR10, UR21 ;  /* 0x0000000a061572a4 */ /* 0x000fe4000f8e0215 */
[----:B------:R-:W-:-:S12]  /*1410*/  UIMAD UR28, UR4, UR12, UR28 ;  /* 0x0000000c041c72a4 */ /* 0x000fd8000f8e021c */
.L_x_16:
[----:B------:R-:W-:Y:S01]  /*1420*/  BAR.SYNC.DEFER_BLOCKING 0x0 ;  /* 0x0000000000007b1d */ /* 0x000fe20000010000 */
[----:B------:R-:W-:Y:S01]  /*1430*/  UISETP.NE.AND UP0, UPT, UR18, 0x2, UPT ;  /* 0x000000021200788c */ /* 0x000fe2000bf05270 */
[----:B------:R-:W-:Y:S02]  /*1440*/  ISETP.NE.OR P3, PT, R0, 0x2, !P3 ;  /* 0x000000020000780c */ /* 0x000fe40005f65670 */
[----:B------:R-:W-:Y:S02]  /*1450*/  LOP3.LUT R0, R54, 0x1f, RZ, 0xc0, !PT ;  /* 0x0000001f36007812 */ /* 0x000fe400078ec0ff */
[----:B------:R-:W1:Y:S04]  /*1460*/  LDCU UR39, c[0x0][0xc24] ;  /* 0x00018480ff2777ac */ /* 0x000e680008000800 */
[----:B------:R-:W-:Y:S05]  /*1470*/  BRA.U UP0, `(.L_x_17) ;  /* 0x0000002500a07547 */ /* 0x000fea000b800000 */
[----:B------:R-:W2:Y:S01]  /*1480*/  LDCU UR7, c[0x0][0x394] ;  /* 0x00007280ff0777ac */ /* 0x000ea20008000800 */
[----:B------:R-:W-:Y:S01]  /*1490*/  PLOP3.LUT P1, PT, PT, PT, UP3, 0x80, 0x8 ;  /* 0x000000000008781c */ /* 0x000fe20003f2f038 */
[----:B------:R-:W-:Y:S01]  /*14a0*/  IMAD.MOV.U32 R2, RZ, RZ, RZ ;  /* 0x000000ffff027224 */ /* 0x000fe200078e00ff */
[----:B------:R-:W-:Y:S01]  /*14b0*/  ISETP.EQ.OR P2, PT, R0, RZ, P3 ;  /* 0x000000ff0000720c */ /* 0x000fe20001f42670 */
[----:B------:R-:W3:Y:S01]  /*14c0*/  LDCU UR6, c[0x0][0x5d8] ;  /* 0x0000bb00ff0677ac */ /* 0x000ee20008000800 */
[----:B------:R-:W-:Y:S01]  /*14d0*/  PLOP3.LUT P1, PT, P1, PT, PT, 0x8, 0x80 ;  /* 0x000000000080781c */ /* 0x000fe20000f2e170 */
[----:B------:R-:W4:Y:S01]  /*14e0*/  LDCU UR64, c[0x0][0x370] ;  /* 0x00006e00ff4077ac */ /* 0x000f220008000800 */
[----:B------:R-:W1:Y:S01]  /*14f0*/  LDCU.64 UR54, c[0x0][0x348] ;  /* 0x00006900ff3677ac */ /* 0x000e620008000a00 */
[----:B------:R-:W1:Y:S01]  /*1500*/  LDCU UR63, c[0x0][0x374] ;  /* 0x00006e80ff3f77ac */ /* 0x000e620008000800 */
[----:B--2---:R-:W-:Y:S02]  /*1510*/  UIADD3 UR5, UPT, UPT, UR7, 0x1f, URZ ;  /* 0x0000001f07057890 */ /* 0x004fe4000fffe0ff */
[----:B---3--:R-:W-:-:S02]  /*1520*/  UIADD3 UR6, UPT, UPT, UR6, 0x7f, URZ ;  /* 0x0000007f06067890 */ /* 0x008fc4000fffe0ff */
[----:B------:R-:W-:Y:S02]  /*1530*/  USHF.R.S32.HI UR4, URZ, 0x1f, UR5 ;  /* 0x0000001fff047899 */ /* 0x000fe40008011405 */
[----:B------:R-:W-:Y:S02]  /*1540*/  UIADD3 UR68, UPT, UPT, UR7, 0x3e, URZ ;  /* 0x0000003e07447890 */ /* 0x000fe4000fffe0ff */
[----:B------:R-:W-:Y:S02]  /*1550*/  ULEA.HI UR4, UR4, UR5, URZ, 0x5 ;  /* 0x0000000504047291 */ /* 0x000fe4000f8f28ff */
[----:B------:R-:W-:Y:S02]  /*1560*/  UIADD3 UR5, UPT, UPT, UR7, -0x1, URZ ;  /* 0xffffffff07057890 */ /* 0x000fe4000fffe0ff */
[----:B------:R-:W-:Y:S02]  /*1570*/  USHF.R.S32.HI UR66, URZ, 0x5, UR4 ;  /* 0x00000005ff427899 */ /* 0x000fe40008011404 */
[----:B------:R-:W-:-:S02]  /*1580*/  UISETP.GE.U32.AND UP1, UPT, UR5, -0x3f, UPT ;  /* 0xffffffc10500788c */ /* 0x000fc4000bf26070 */
[----:B------:R-:W-:Y:S02]  /*1590*/  UISETP.LT.U32.AND UP0, UPT, UR66, 0x11, UPT ;  /* 0x000000114200788c */ /* 0x000fe4000bf01070 */
[----:B------:R-:W-:Y:S02]  /*15a0*/  USHF.R.S32.HI UR4, URZ, 0x1f, UR6 ;  /* 0x0000001fff047899 */ /* 0x000fe40008011406 */
[----:B------:R-:W-:Y:S02]  /*15b0*/  USEL UR65, UR66, 0x11, UP0 ;  /* 0x0000001142417887 */ /* 0x000fe40008000000 */
[----:B------:R-:W-:Y:S02]  /*15c0*/  ULEA.HI UR4, UR4, UR6, URZ, 0x7 ;  /* 0x0000000604047291 */ /* 0x000fe4000f8f38ff */
[----:B------:R-:W-:Y:S02]  /*15d0*/  UIADD3 UR52, UPT, UPT, UR65, -0x1, URZ ;  /* 0xffffffff41347890 */ /* 0x000fe4000fffe0ff */
[----:B------:R-:W-:-:S02]  /*15e0*/  @UP1 UIADD3 UR52, UPT, UPT, UR65, URZ, URZ ;  /* 0x000000ff41341290 */ /* 0x000fc4000fffe0ff */
[----:B------:R-:W-:Y:S02]  /*15f0*/  USHF.R.S32.HI UR62, URZ, 0x7, UR4 ;  /* 0x00000007ff3e7899 */ /* 0x000fe40008011404 */
[----:B------:R-:W-:Y:S02]  /*1600*/  UIADD3 UR67, UPT, UPT, UR66, -UR65, URZ ;  /* 0x8000004142437290 */ /* 0x000fe4000fffe0ff */
[----:B------:R-:W-:Y:S01]  /*1610*/  UIADD3 UR52, UPT, UPT, UR52, 0x1, URZ ;  /* 0x0000000134347890 */ /* 0x000fe2000fffe0ff */
[----:B------:R-:W-:Y:S01]  /*1620*/  UMOV UR38, 0x1 ;  /* 0x0000000100267882 */ /* 0x000fe20000000000 */
[----:B-1--4-:R-:W-:-:S10]  /*1630*/  UMOV UR45, URZ ;  /* 0x000000ff002d7c82 */ /* 0x012fd40008000000 */
.L_x_33:
[----:B------:R-:W-:Y:S01]  /*1640*/  IMAD.U32 R4, RZ, RZ, UR62 ;  /* 0x0000003eff047e24 */ /* 0x000fe2000f8e00ff */
[----:B------:R-:W1:Y:S04]  /*1650*/  LDCU UR61, c[0x0][0x5dc] ;  /* 0x0000bb80ff3d77ac */ /* 0x000e680008000800 */
[-C--:B------:R-:W-:Y:S01]  /*1660*/  IABS R0, R4.reuse ;  /* 0x0000000400007213 */ /* 0x080fe20000000000 */
[----:B------:R-:W2:Y:S01]  /*1670*/  LDCU UR60, c[0x0][0x5e0] ;  /* 0x0000bc00ff3c77ac */ /* 0x000ea20008000800 */
[----:B------:R-:W-:Y:S02]  /*1680*/  IABS R4, R4 ;  /* 0x0000000400047213 */ /* 0x000fe40000000000 */
[----:B------:R-:W-:Y:S01]  /*1690*/  R2UR UR6, R0 ;  /* 0x00000000000672ca */ /* 0x000fe200000e0000 */
[----:B------:R-:W-:Y:S01]  /*16a0*/  UMOV UR44, 0x400 ;  /* 0x00000400002c7882 */ /* 0x000fe20000000000 */
[----:B------:R-:W-:Y:S01]  /*16b0*/  USHF.L.U32 UR50, UR28, 0x6, URZ ;  /* 0x000000061c327899 */ /* 0x000fe200080006ff */
[----:B------:R-:W-:Y:S01]  /*16c0*/  UMOV UR15, URZ ;  /* 0x000000ff000f7c82 */ /* 0x000fe20008000000 */
[----:B-1----:R-:W-:-:S09]  /*16d0*/  IMAD.U32 R3, RZ, RZ, UR61 ;  /* 0x0000003dff037e24 */ /* 0x002fd2000f8e00ff */
[----:B------:R-:W1:Y:S08]  /*16e0*/  I2F.RP R0, UR6 ;  /* 0x0000000600007d06 */ /* 0x000e700008209400 */
[----:B-1----:R-:W1:Y:S02]  /*16f0*/  MUFU.RCP R0, R0 ;  /* 0x0000000000007308 */ /* 0x002e640000001000 */
[----:B-1----:R-:W-:-:S06]  /*1700*/  VIADD R0, R0, 0xffffffe ;  /* 0x0ffffffe00007836 */ /* 0x002fcc0000000000 */
[----:B------:R-:W1:Y:S02]  /*1710*/  F2I.FTZ.U32.TRUNC.NTZ R0, R0 ;  /* 0x0000000000007305 */ /* 0x000e64000021f000 */
[----:B-1----:R-:W-:Y:S02]  /*1720*/  R2UR UR5, R0 ;  /* 0x00000000000572ca */ /* 0x002fe400000e0000 */
[----:B------:R-:W-:Y:S01]  /*1730*/  IABS R0, R3 ;  /* 0x0000000300007213 */ /* 0x000fe20000000000 */
[----:B------:R-:W-:-:S03]  /*1740*/  IMAD.U32 R3, RZ, RZ, UR21 ;  /* 0x00000015ff037e24 */ /* 0x000fc6000f8e00ff */
[----:B------:R-:W-:Y:S01]  /*1750*/  R2UR UR8, R0 ;  /* 0x00000000000872ca */ /* 0x000fe200000e0000 */
[----:B------:R-:W-:Y:S01]  /*1760*/  IMAD.MOV R0, RZ, RZ, -R4 ;  /* 0x000000ffff007224 */ /* 0x000fe200078e0a04 */
[----:B------:R-:W-:-:S04]  /*1770*/  IABS R3, R3 ;  /* 0x0000000300037213 */ /* 0x000fc80000000000 */
[----:B------:R-:W-:Y:S01]  /*1780*/  R2UR UR9, R3 ;  /* 0x00000000030972ca */ /* 0x000fe200000e0000 */
[----:B------:R-:W-:-:S04]  /*1790*/  UIADD3 UR4, UPT, UPT, URZ, -UR5, URZ ;  /* 0x80000005ff047290 */ /* 0x000fc8000fffe0ff */
[----:B------:R-:W-:Y:S02]  /*17a0*/  UIMAD UR7, UR4, UR6, URZ ;  /* 0x00000006040772a4 */ /* 0x000fe4000f8e02ff */
[----:B------:R-:W1:Y:S01]  /*17b0*/  I2F.RP R3, UR8 ;  /* 0x0000000800037d06 */ /* 0x000e620008209400 */
[----:B------:R-:W-:Y:S02]  /*17c0*/  UMOV UR4, URZ ;  /* 0x000000ff00047c82 */ /* 0x000fe40008000000 */
[----:B------:R-:W-:Y:S02]  /*17d0*/  UIMAD.WIDE.U32 UR4, UR5, UR7, UR4 ;  /* 0x00000007050472a5 */ /* 0x000fe4000f8e0004 */
[----:B------:R-:W-:-:S05]  /*17e0*/  R2UR UR7, R0 ;  /* 0x00000000000772ca */ /* 0x000fca00000e0000 */
[----:B------:R-:W-:Y:S02]  /*17f0*/  UMOV UR4, UR5 ;  /* 0x0000000500047c82 */ /* 0x000fe40008000000 */
[----:B------:R-:W-:Y:S01]  /*1800*/  UIMAD.WIDE.U32 UR4, UR4, UR9, URZ ;  /* 0x00000009040472a5 */ /* 0x000fe2000f8e00ff */
[----:B-1----:R-:W1:Y:S06]  /*1810*/  MUFU.RCP R0, R3 ;  /* 0x0000000300007308 */ /* 0x002e6c0000001000 */
[----:B------:R-:W-:Y:S02]  /*1820*/  UMOV UR4, UR5 ;  /* 0x0000000500047c82 */ /* 0x000fe40008000000 */
[----:B------:R-:W-:-:S04]  /*1830*/  UIMAD UR5, UR4, UR7, UR9 ;  /* 0x00000007040572a4 */ /* 0x000fc8000f8e0209 */
[----:B------:R-:W-:Y:S01]  /*1840*/  UISETP.GT.U32.AND UP0, UPT, UR6, UR5, UPT ;  /* 0x000000050600728c */ /* 0x000fe2000bf04070 */
[----:B-1----:R-:W-:-:S10]  /*1850*/  VIADD R0, R0, 0xffffffe ;  /* 0x0ffffffe00007836 */ /* 0x002fd40000000000 */
[----:B------:R-:W-:Y:S01]  /*1860*/  @!UP0 UIADD3 UR5, UPT, UPT, UR5, -UR6, URZ ;  /* 0x8000000605058290 */ /* 0x000fe2000fffe0ff */
[----:B------:R-:W1:Y:S01]  /*1870*/  F2I.FTZ.U32.TRUNC.NTZ R0, R0 ;  /* 0x0000000000007305 */ /* 0x000e62000021f000 */
[----:B------:R-:W-:Y:S02]  /*1880*/  @!UP0 UIADD3 UR4, UPT, UPT, UR4, 0x1, URZ ;  /* 0x0000000104048890 */ /* 0x000fe4000fffe0ff */
[----:B------:R-:W-:Y:S02]  /*1890*/  UISETP.GE.U32.AND UP1, UPT, UR5, UR6, UPT ;  /* 0x000000060500728c */ /* 0x000fe4000bf26070 */
[----:B------:R-:W-:-:S04]  /*18a0*/  ULOP3.LUT UR5, UR21, UR62, URZ, 0x3c, !UPT ;  /* 0x0000003e15057292 */ /* 0x000fc8000f8e3cff */
[----:B------:R-:W-:-:S05]  /*18b0*/  UISETP.GE.AND UP0, UPT, UR5, URZ, UPT ;  /* 0x000000ff0500728c */ /* 0x000fca000bf06270 */
[----:B------:R-:W-:Y:S01]  /*18c0*/  @UP1 UIADD3 UR4, UPT, UPT, UR4, 0x1, URZ ;  /* 0x0000000104041890 */ /* 0x000fe2000fffe0ff */
[----:B-1----:R-:W-:Y:S01]  /*18d0*/  R2UR UR5, R0 ;  /* 0x00000000000572ca */ /* 0x002fe200000e0000 */
[----:B------:R-:W-:Y:S01]  /*18e0*/  UISETP.NE.AND UP1, UPT, UR62, URZ, UPT ;  /* 0x000000ff3e00728c */ /* 0x000fe2000bf25270 */
[----:B--2---:R-:W-:-:S04]  /*18f0*/  IMAD.U32 R0, RZ, RZ, UR60 ;  /* 0x0000003cff007e24 */ /* 0x004fc8000f8e00ff */
[----:B------:R-:W-:Y:S01]  /*1900*/  UMOV UR7, UR4 ;  /* 0x0000000400077c82 */ /* 0x000fe20008000000 */
[----:B------:R-:W-:Y:S01]  /*1910*/  IABS R0, R0 ;  /* 0x0000000000007213 */ /* 0x000fe20000000000 */
[----:B------:R-:W-:-:S03]  /*1920*/  @!UP0 UIADD3 UR7, UPT, UPT, -UR7, URZ, URZ ;  /* 0x000000ff07078290 */ /* 0x000fc6000fffe1ff */
[----:B------:R-:W-:Y:S01]  /*1930*/  R2UR UR9, R0 ;  /* 0x00000000000972ca */ /* 0x000fe200000e0000 */
[----:B------:R-:W-:Y:S02]  /*1940*/  @!UP1 ULOP3.LUT UR7, URZ, UR62, URZ, 0x33, !UPT ;  /* 0x0000003eff079292 */ /* 0x000fe4000f8e33ff */
[----:B------:R-:W-:-:S04]  /*1950*/  UIADD3 UR4, UPT, UPT, URZ, -UR5, URZ ;  /* 0x80000005ff047290 */ /* 0x000fc8000fffe0ff */
[----:B------:R-:W-:Y:S01]  /*1960*/  IMAD.U32 R3, RZ, RZ, UR7 ;  /* 0x00000007ff037e24 */ /* 0x000fe2000f8e00ff */
[----:B------:R-:W-:-:S03]  /*1970*/  UIMAD UR6, UR4, UR8, URZ ;  /* 0x00000008040672a4 */ /* 0x000fc6000f8e02ff */
[----:B------:R-:W-:Y:S01]  /*1980*/  UMOV UR4, URZ ;  /* 0x000000ff00047c82 */ /* 0x000fe20008000000 */
[----:B------:R-:W-:Y:S01]  /*1990*/  IABS R3, R3 ;  /* 0x0000000300037213 */ /* 0x000fe20000000000 */
[----:B------:R-:W-:Y:S01]  /*19a0*/  UIMAD.WIDE.U32 UR4, UR5, UR6, UR4 ;  /* 0x00000006050472a5 */ /* 0x000fe2000f8e0004 */
[----:B------:R-:W1:Y:S02]  /*19b0*/  I2F.RP R0, UR9 ;  /* 0x0000000900007d06 */ /* 0x000e640008209400 */
[----:B------:R-:W-:Y:S01]  /*19c0*/  R2UR UR10, R3 ;  /* 0x00000000030a72ca */ /* 0x000fe200000e0000 */
[----:B------:R-:W-:-:S03]  /*19d0*/  IMAD.U32 R3, RZ, RZ, UR38 ;  /* 0x00000026ff037e24 */ /* 0x000fc6000f8e00ff */
[----:B------:R-:W-:Y:S02]  /*19e0*/  UMOV UR4, UR5 ;  /* 0x0000000500047c82 */ /* 0x000fe40008000000 */
[----:B------:R-:W-:-:S07]  /*19f0*/  SHF.L.U32 R3, R3, 0x1f, RZ ;  /* 0x0000001f03037819 */ /* 0x000fce00000006ff */
[----:B------:R-:W-:Y:S01]  /*1a00*/  UIMAD.WIDE.U32 UR4, UR4, UR10, URZ ;  /* 0x0000000a040472a5 */ /* 0x000fe2000f8e00ff */
[----:B-1----:R-:W1:Y:S06]  /*1a10*/  MUFU.RCP R0, R0 ;  /* 0x0000000000007308 */ /* 0x002e6c0000001000 */
[----:B------:R-:W-:Y:S02]  /*1a20*/  UMOV UR4, UR5 ;  /* 0x0000000500047c82 */ /* 0x000fe40008000000 */
[----:B------:R-:W-:-:S04]  /*1a30*/  UIADD3 UR5, UPT, UPT, -UR4, URZ, URZ ;  /* 0x000000ff04057290 */ /* 0x000fc8000fffe1ff */
[----:B------:R-:W-:-:S04]  /*1a40*/  UIMAD UR5, UR8, UR5, UR10 ;  /* 0x00000005080572a4 */ /* 0x000fc8000f8e020a */
[----:B------:R-:W-:Y:S01]  /*1a50*/  UISETP.GT.U32.AND UP0, UPT, UR8, UR5, UPT ;  /* 0x000000050800728c */ /* 0x000fe2000bf04070 */
[----:B-1----:R-:W-:-:S06]  /*1a60*/  VIADD R0, R0, 0xffffffe ;  /* 0x0ffffffe00007836 */ /* 0x002fcc0000000000 */
[----:B------:R-:W1:Y:S04]  /*1a70*/  F2I.FTZ.U32.TRUNC.NTZ R0, R0 ;  /* 0x0000000000007305 */ /* 0x000e68000021f000 */
[----:B------:R-:W-:Y:S02]  /*1a80*/  @!UP0 UIADD3 UR5, UPT, UPT, UR5, -UR8, URZ ;  /* 0x8000000805058290 */ /* 0x000fe4000fffe0ff */
[----:B------:R-:W-:Y:S02]  /*1a90*/  @!UP0 UIADD3 UR4, UPT, UPT, UR4, 0x1, URZ ;  /* 0x0000000104048890 */ /* 0x000fe4000fffe0ff */
[----:B------:R-:W-:Y:S01]  /*1aa0*/  UISETP.GE.U32.AND UP1, UPT, UR5, UR8, UPT ;  /* 0x000000080500728c */ /* 0x000fe2000bf26070 */
[----:B------:R-:W2:Y:S01]  /*1ab0*/  S2UR UR8, SR_CgaCtaId ;  /* 0x00000000000879c3 */ /* 0x000ea20000008800 */
[----:B------:R-:W-:-:S04]  /*1ac0*/  ULOP3.LUT UR5, UR7, UR61, URZ, 0x3c, !UPT ;  /* 0x0000003d07057292 */ /* 0x000fc8000f8e3cff */
[----:B------:R-:W-:-:S03]  /*1ad0*/  UISETP.GE.AND UP0, UPT, UR5, URZ, UPT ;  /* 0x000000ff0500728c */ /* 0x000fc6000bf06270 */
[----:B-1----:R-:W-:Y:S02]  /*1ae0*/  R2UR UR5, R0 ;  /* 0x00000000000572ca */ /* 0x002fe400000e0000 */
[----:B------:R-:W-:Y:S02]  /*1af0*/  @UP1 UIADD3 UR4, UPT, UPT, UR4, 0x1, URZ ;  /* 0x0000000104041890 */ /* 0x000fe4000fffe0ff */
[----:B------:R-:W-:-:S05]  /*1b00*/  UISETP.NE.AND UP1, UPT, UR61, URZ, UPT ;  /* 0x000000ff3d00728c */ /* 0x000fca000bf25270 */
[----:B------:R-:W-:Y:S02]  /*1b10*/  UMOV UR6, UR4 ;  /* 0x0000000400067c82 */ /* 0x000fe40008000000 */
[----:B------:R-:W-:Y:S02]  /*1b20*/  @!UP0 UIADD3 UR6, UPT, UPT, -UR6, URZ, URZ ;  /* 0x000000ff06068290 */ /* 0x000fe4000fffe1ff */
[----:B------:R-:W-:Y:S02]  /*1b30*/  UIADD3 UR4, UPT, UPT, URZ, -UR5, URZ ;  /* 0x80000005ff047290 */ /* 0x000fe4000fffe0ff */
[----:B------:R-:W-:Y:S02]  /*1b40*/  @!UP1 ULOP3.LUT UR6, URZ, UR61, URZ, 0x33, !UPT ;  /* 0x0000003dff069292 */ /* 0x000fe4000f8e33ff */
[----:B--2---:R-:W-:-:S04]  /*1b50*/  ULEA UR44, UR8, UR44, 0x18 ;  /* 0x0000002c082c7291 */ /* 0x004fc8000f8ec0ff */
[----:B------:R-:W-:Y:S01]  /*1b60*/  ULEA UR8, UR45, UR44, 0x3 ;  /* 0x0000002c2d087291 */ /* 0x000fe2000f8e18ff */
[----:B------:R-:W-:-:S05]  /*1b70*/  IMAD.U32 R0, RZ, RZ, UR6 ;  /* 0x00000006ff007e24 */ /* 0x000fca000f8e00ff */
[----:B------:R-:W-:-:S03]  /*1b80*/  IABS R0, R0 ;  /* 0x0000000000007213 */ /* 0x000fc60000000000 */
[----:B------:R1:W2:Y:S01]  /*1b90*/  SYNCS.PHASECHK.TRANS64.TRYWAIT P0, [UR8+0x88], R3 ;  /* 0x00008803ff0075a7 */ /* 0x0002a20008001108 */
[----:B------:R-:W-:Y:S01]  /*1ba0*/  R2UR UR10, R0 ;  /* 0x00000000000a72ca */ /* 0x000fe200000e0000 */
[----:B------:R-:W-:-:S03]  /*1bb0*/  UIMAD UR8, UR4, UR9, URZ ;  /* 0x00000009040872a4 */ /* 0x000fc6000f8e02ff */
[----:B------:R-:W-:Y:S02]  /*1bc0*/  UMOV UR4, URZ ;  /* 0x000000ff00047c82 */ /* 0x000fe40008000000 */
[----:B------:R-:W-:Y:S02]  /*1bd0*/  UIMAD.WIDE.U32 UR4, UR5, UR8, UR4 ;  /* 0x00000008050472a5 */ /* 0x000fe4000f8e0004 */
[----:B------:R-:W-:-:S04]  /*1be0*/  UIADD3 UR8, UPT, UPT, -UR6, URZ, URZ ;  /* 0x000000ff06087290 */ /* 0x000fc8000fffe1ff */
[----:B------:R-:W-:Y:S01]  /*1bf0*/  UIMAD UR61, UR61, UR8, UR7 ;  /* 0x000000083d3d72a4 */ /* 0x000fe2000f8e0207 */
[----:B------:R-:W-:Y:S02]  /*1c00*/  UMOV UR4, UR5 ;  /* 0x0000000500047c82 */ /* 0x000fe40008000000 */
[----:B------:R-:W-:-:S07]  /*1c10*/  UIMAD.WIDE.U32 UR4, UR4, UR10, URZ ;  /* 0x0000000a040472a5 */ /* 0x000fce000f8e00ff */
[----:B------:R-:W-:Y:S02]  /*1c20*/  UMOV UR4, UR5 ;  /* 0x0000000500047c82 */ /* 0x000fe40008000000 */
[----:B------:R-:W-:-:S04]  /*1c30*/  UIADD3 UR5, UPT, UPT, -UR4, URZ, URZ ;  /* 0x000000ff04057290 */ /* 0x000fc8000fffe1ff */
[----:B------:R-:W-:-:S04]  /*1c40*/  UIMAD UR5, UR9, UR5, UR10 ;  /* 0x00000005090572a4 */ /* 0x000fc8000f8e020a */
[----:B------:R-:W-:-:S11]  /*1c50*/  UISETP.GT.U32.AND UP0, UPT, UR9, UR5, UPT ;  /* 0x000000050900728c */ /* 0x000fd6000bf04070 */
[----:B------:R-:W-:Y:S02]  /*1c60*/  @!UP0 UIADD3 UR5, UPT, UPT, UR5, -UR9, URZ ;  /* 0x8000000905058290 */ /* 0x000fe4000fffe0ff */
[----:B------:R-:W-:Y:S02]  /*1c70*/  @!UP0 UIADD3 UR4, UPT, UPT, UR4, 0x1, URZ ;  /* 0x0000000104048890 */ /* 0x000fe4000fffe0ff */
[----:B------:R-:W-:Y:S02]  /*1c80*/  UISETP.GE.U32.AND UP1, UPT, UR5, UR9, UPT ;  /* 0x000000090500728c */ /* 0x000fe4000bf26070 */
[----:B------:R-:W-:-:S04]  /*1c90*/  ULOP3.LUT UR5, UR6, UR60, URZ, 0x3c, !UPT ;  /* 0x0000003c06057292 */ /* 0x000fc8000f8e3cff */
[----:B------:R-:W-:-:S05]  /*1ca0*/  UISETP.GE.AND UP0, UPT, UR5, URZ, UPT ;  /* 0x000000ff0500728c */ /* 0x000fca000bf06270 */
[----:B------:R-:W-:Y:S02]  /*1cb0*/  @UP1 UIADD3 UR4, UPT, UPT, UR4, 0x1, URZ ;  /* 0x0000000104041890 */ /* 0x000fe4000fffe0ff */
[----:B------:R-:W-:-:S05]  /*1cc0*/  UISETP.NE.AND UP1, UPT, UR60, URZ, UPT ;  /* 0x000000ff3c00728c */ /* 0x000fca000bf25270 */
[----:B------:R-:W-:Y:S01]  /*1cd0*/  UMOV UR53, UR4 ;  /* 0x0000000400357c82 */ /* 0x000fe20008000000 */
[----:B------:R-:W-:Y:S02]  /*1ce0*/  UIADD3 UR4, UPT, UPT, -UR7, URZ, URZ ;  /* 0x000000ff07047290 */ /* 0x000fe4000fffe1ff */
[----:B------:R-:W-:Y:S02]  /*1cf0*/  @!UP0 UIADD3 UR53, UPT, UPT, -UR53, URZ, URZ ;  /* 0x000000ff35358290 */ /* 0x000fe4000fffe1ff */
[----:B------:R-:W-:Y:S02]  /*1d00*/  UISETP.GE.U32.AND UP0, UPT, UR68, 0x3f, UPT ;  /* 0x0000003f4400788c */ /* 0x000fe4000bf06070 */
[----:B------:R-:W-:Y:S02]  /*1d10*/  @!UP1 ULOP3.LUT UR53, URZ, UR60, URZ, 0x33, !UPT ;  /* 0x0000003cff359292 */ /* 0x000fe4000f8e33ff */
[----:B------:R-:W-:Y:S02]  /*1d20*/  UIMAD UR4, UR62, UR4, UR21 ;  /* 0x000000043e0472a4 */ /* 0x000fe4000f8e0215 */
[----:B------:R-:W-:-:S02]  /*1d30*/  UIADD3 UR5, UPT, UPT, -UR53, URZ, URZ ;  /* 0x000000ff35057290 */ /* 0x000fc4000fffe1ff */
[----:B------:R-:W-:Y:S02]  /*1d40*/  USHF.L.U32 UR18, UR4, 0x7, URZ ;  /* 0x0000000704127899 */ /* 0x000fe400080006ff */
[----:B------:R-:W-:Y:S01]  /*1d50*/  UIMAD UR60, UR60, UR5, UR6 ;  /* 0x000000053c3c72a4 */ /* 0x000fe2000f8e0206 */
[----:B-1----:R-:W-:Y:S11]  /*1d60*/  BRA.U !UP0, `(.L_x_18) ;  /* 0x0000000508807547 */ /* 0x002ff6000b800000 */
[----:B------:R-:W1:Y:S01]  /*1d70*/  LDCU.64 UR46, c[0x0][0x5c0] ;  /* 0x0000b800ff2e77ac */ /* 0x000e620008000a00 */
[----:B------:R-:W1:Y:S01]  /*1d80*/  LDCU.64 UR42, c[0x0][0x5f8] ;  /* 0x0000bf00ff2a77ac */ /* 0x000e620008000a00 */
[----:B------:R-:W3:Y:S01]  /*1d90*/  LDCU UR9, c[0x0][0x5c8] ;  /* 0x0000b900ff0977ac */ /* 0x000ee20008000800 */
[----:B------:R-:W3:Y:S01]  /*1da0*/  LDCU UR8, c[0x0][0x600] ;  /* 0x0000c000ff0877ac */ /* 0x000ee20008000800 */
[----:B------:R-:W4:Y:S01]  /*1db0*/  LDCU UR30, c[0x0][0x5a8] ;  /* 0x0000b500ff1e77ac */ /* 0x000f220008000800 */
[----:B------:R-:W2:Y:S01]  /*1dc0*/  LDCU UR29, c[0x0][0x59c] ;  /* 0x0000b380ff1d77ac */ /* 0x000ea20008000800 */
[----:B-1----:R-:W-:Y:S01]  /*1dd0*/  UIMAD UR46, UR61, UR46, UR42 ;  /* 0x0000002e3d2e72a4 */ /* 0x002fe2000f8e022a */
[----:B------:R-:W1:Y:S01]  /*1de0*/  LDCU UR28, c[0x0][0x590] ;  /* 0x0000b200ff1c77ac */ /* 0x000e620008000800 */
[----:B------:R-:W1:Y:S01]  /*1df0*/  LDCU UR34, c[0x0][0x594] ;  /* 0x0000b280ff2277ac */ /* 0x000e620008000800 */
[----:B------:R-:W1:Y:S01]  /*1e00*/  LDCU UR33, c[0x0][0x598] ;  /* 0x0000b300ff2177ac */ /* 0x000e620008000800 */
[----:B------:R-:W1:Y:S01]  /*1e10*/  LDCU UR32, c[0x0][0x5ac] ;  /* 0x0000b580ff2077ac */ /* 0x000e620008000800 */
[----:B------:R-:W1:Y:S01]  /*1e20*/  LDCU UR31, c[0x0][0x5b0] ;  /* 0x0000b600ff1f77ac */ /* 0x000e620008000800 */
[----:B------:R-:W1:Y:S01]  /*1e30*/  LDCU UR5, c[0x0][0x5cc] ;  /* 0x0000b980ff0577ac */ /* 0x000e620008000800 */
[----:B------:R-:W1:Y:S01]  /*1e40*/  LDCU UR4, c[0x0][0x5ec] ;  /* 0x0000bd80ff0477ac */ /* 0x000e620008000800 */
[----:B------:R-:W1:Y:S01]  /*1e50*/  LDCU.64 UR26, c[0x0][0x5a0] ;  /* 0x0000b400ff1a77ac */ /* 0x000e620008000a00 */
[----:B------:R-:W1:Y:S01]  /*1e60*/  LDCU.64 UR24, c[0x0][0x5d0] ;  /* 0x0000ba00ff1877ac */ /* 0x000e620008000a00 */
[----:B------:R-:W1:Y:S01]  /*1e70*/  LDCU.64 UR6, c[0x0][0x5f0] ;  /* 0x0000be00ff0677ac */ /* 0x000e620008000a00 */
[----:B------:R-:W-:-:S02]  /*1e80*/  UIMAD UR43, UR60, UR47, UR43 ;  /* 0x0000002f3c2b72a4 */ /* 0x000fc4000f8e022b */
[----:B------:R-:W-:Y:S02]  /*1e90*/  UIADD3 UR10, UPT, UPT, UR18, 0x40, URZ ;  /* 0x00000040120a7890 */ /* 0x000fe4000fffe0ff */
[----:B---3--:R-:W-:Y:S01]  /*1ea0*/  UIMAD UR42, UR53, UR9, UR8 ;  /* 0x00000009352a72a4 */ /* 0x008fe2000f8e0208 */
[----:B------:R-:W-:Y:S01]  /*1eb0*/  UMOV UR23, URZ ;  /* 0x000000ff00177c82 */ /* 0x000fe20008000000 */
[----:B--2-4-:R-:W-:-:S10]  /*1ec0*/  UMOV UR13, UR45 ;  /* 0x0000002d000d7c82 */ /* 0x014fd40008000000 */
.L_x_23:
[----:B---3--:R-:W-:Y:S01]  /*1ed0*/  @!P3 MOV R3, 0x3000 ;  /* 0x000030000003b802 */ /* 0x008fe20000000f00 */
[----:B------:R-:W-:Y:S01]  /*1ee0*/  ULEA UR49, UR13, UR44, 0x3 ;  /* 0x0000002c0d317291 */ /* 0x000fe2000f8e18ff */
[----:B-1----:R-:W-:Y:S11]  /*1ef0*/  @P0 BRA `(.L_x_19) ;  /* 0x0000000000100947 */ /* 0x002ff60003800000 */
[----:B------:R-:W-:Y:S04]  /*1f00*/  MOV R4, UR38 ;  /* 0x0000002600047c02 */ /* 0x000fe80008000f00 */
[----:B------:R-:W-:Y:S04]  /*1f10*/  SHF.L.U32 R4, R4, 0x1f, RZ ;  /* 0x0000001f04047819 */ /* 0x000fe800000006ff */
[----:B------:R-:W2:Y:S02]  /*1f20*/  SYNCS.PHASECHK.TRANS64.TRYWAIT P0, [UR49+0x88], R4 ;  /* 0x00008804ff0075a7 */ /* 0x000ea40008001131 */
[----:B--2---:R-:W-:Y:S05]  /*1f30*/  @!P0 BRA `(.L_x_20) ;  /* 0x0000007c00d48947 */ /* 0x004fea0003800000 */
.L_x_19:
[----:B------:R3:W-:Y:S01]  /*1f40*/  @!P3 SYNCS.ARRIVE.TRANS64 RZ, [UR49], R3 ;  /* 0x00000003ffffb9a7 */ /* 0x0007e20008000031 */
[----:B------:R-:W-:Y:S04]  /*1f50*/  BSSY.RECONVERGENT B0, `(.L_x_21) ;  /* 0x0000003000007945 */ /* 0x000fe80003800200 */
[----:B------:R-:W-:Y:S05]  /*1f60*/  @P2 BRA `(.L_x_22) ;  /* 0x0000000000042947 */ /* 0x000fea0003800000 */
[----:B-1----:R-:W-:Y:S05]  /*1f70*/  BPT.TRAP 0x1 ;  /* 0x000000040000795c */ /* 0x002fea0000300000 */
.L_x_22:
[----:B-1----:R-:W-:Y:S05]  /*1f80*/  BSYNC.RECONVERGENT B0 ;  /* 0x0000000000007941 */ /* 0x002fea0003800200 */
.L_x_21:
[----:B------:R-:W-:Y:S02]  /*1f90*/  UIADD3 UR8, UPT, UPT, UR13, 0x1, URZ ;  /* 0x000000010d087890 */ /* 0x000fe4000fffe0ff */
[----:B------:R-:W-:Y:S02]  /*1fa0*/  USHF.L.U32 UR51, UR23, 0x5, URZ ;  /* 0x0000000517337899 */ /* 0x000fe400080006ff */
[----:B------:R-:W-:Y:S02]  /*1fb0*/  UISETP.NE.AND UP0, UPT, UR8, 0x11, UPT ;  /* 0x000000110800788c */ /* 0x000fe4000bf05270 */
[----:B------:R-:W-:Y:S02]  /*1fc0*/  UISETP.NE.AND UP2, UPT, UR29, 0x1, UPT ;  /* 0x000000011d00788c */ /* 0x000fe4000bf45270 */
[----:B------:R-:W-:Y:S02]  /*1fd0*/  USEL UR9, URZ, 0x1, UP0 ;  /* 0x00000001ff097887 */ /* 0x000fe40008000000 */
[----:B------:R-:W-:Y:S02]  /*1fe0*/  USEL UR45, UR8, URZ, UP0 ;  /* 0x000000ff082d7287 */ /* 0x000fe40008000000 */
[----:B------:R-:W-:Y:S02]  /*1ff0*/  ULOP3.LUT UR38, UR38, UR9, URZ, 0x3c, !UPT ;  /* 0x0000000926267292 */ /* 0x000fe4000f8e3cff */
[----:B------:R-:W-:Y:S02]  /*2000*/  ULEA UR8, UR45, UR44, 0x3 ;  /* 0x0000002c2d087291 */ /* 0x000fe4000f8e18ff */
[----:B------:R-:W-:Y:S02]  /*2010*/  UISETP.NE.AND UP0, UPT, UR28, 0x1, UPT ;  /* 0x000000011c00788c */ /* 0x000fe4000bf05270 */
[----:B------:R-:W-:Y:S01]  /*2020*/  ULEA UR48, UR13, UR44, 0xc ;  /* 0x0000002c0d307291 */ /* 0x000fe2000f8e60ff */
[----:B--2---:R-:W-:Y:S01]  /*2030*/  MOV R0, UR38 ;  /* 0x0000002600007c02 */ /* 0x004fe20008000f00 */
[----:B------:R-:W-:Y:S02]  /*2040*/  ULEA UR19, UR13, UR44, 0xd ;  /* 0x0000002c0d137291 */ /* 0x000fe4000f8e68ff */
[----:B------:R-:W-:Y:S01]  /*2050*/  UISETP.NE.AND UP3, UPT, UR30, 0x1, UPT ;  /* 0x000000011e00788c */ /* 0x000fe2000bf65270 */
[----:B------:R-:W-:Y:S01]  /*2060*/  SHF.L.U32 R0, R0, 0x1f, RZ ;  /* 0x0000001f00007819 */ /* 0x000fe200000006ff */
[----:B------:R-:W-:Y:S02]  /*2070*/  UIADD3 UR40, UP1, UPT, UR54, 0x80, URZ ;  /* 0x0000008036287890 */ /* 0x000fe4000ff3e0ff */
[----:B------:R-:W-:Y:S01]  /*2080*/  ULEA UR16, UR43, UR46, 0x5 ;  /* 0x0000002e2b107291 */ /* 0x000fe2000f8e28ff */
[----:B------:R4:W1:Y:S01]  /*2090*/  SYNCS.PHASECHK.TRANS64.TRYWAIT P0, [UR8+0x88], R0 ;  /* 0x00008800ff0075a7 */ /* 0x0008620008001108 */
[----:B------:R-:W-:Y:S02]  /*20a0*/  UIMAD.WIDE.U32 UR8, UR51, UR34, URZ ;  /* 0x00000022330872a5 */ /* 0x000fe4000f8e00ff */
[----:B------:R-:W-:Y:S02]  /*20b0*/  UIADD3.X UR41, UPT, UPT, URZ, UR55, URZ, UP1, !UPT ;  /* 0x00000037ff297290 */ /* 0x000fe40008ffe4ff */
[----:B------:R-:W-:Y:S02]  /*20c0*/  UIADD3 UR48, UPT, UPT, UR48, 0x4400, URZ ;  /* 0x0000440030307890 */ /* 0x000fe4000fffe0ff */
[----:B------:R-:W-:Y:S02]  /*20d0*/  ULEA UR35, UR42, UR16, 0xa ;  /* 0x000000102a237291 */ /* 0x000fe4000f8e50ff */
[----:B------:R-:W-:Y:S02]  /*20e0*/  UIADD3 UR16, UPT, UPT, UR19, 0x15400, URZ ;  /* 0x0001540013107890 */ /* 0x000fe4000fffe0ff */
[----:B------:R-:W-:Y:S01]  /*20f0*/  UIADD3 UR23, UPT, UPT, UR23, 0x1, URZ ;  /* 0x0000000117177890 */ /* 0x000fe2000fffe0ff */
[----:B------:R-:W-:Y:S01]  /*2100*/  UMOV UR56, 0x0 ;  /* 0x0000000000387882 */ /* 0x000fe20000000000 */
[----:B------:R-:W-:Y:S01]  /*2110*/  UMOV UR57, 0x10000000 ;  /* 0x1000000000397882 */ /* 0x000fe20000000000 */
[----:B------:R-:W-:Y:S01]  /*2120*/  UMOV UR17, UR49 ;  /* 0x0000003100117c82 */ /* 0x000fe20008000000 */
[----:B------:R-:W-:Y:S01]  /*2130*/  UTMALDG.2D [UR48], [UR40], desc[UR56] ;  /* 0x00003830280075b4 */ /* 0x000fe20008009000 */
[----:B------:R-:W-:Y:S02]  /*2140*/  UMOV UR8, UR9 ;  /* 0x0000000900087c82 */ /* 0x000fe40008000000 */
[----:B------:R-:W-:Y:S04]  /*2150*/  USHF.R.U32.HI UR11, URZ, UR33, UR8 ;  /* 0x00000021ff0b7299 */ /* 0x000fe80008011608 */
[----:B------:R-:W-:Y:S02]  /*2160*/  USEL UR11, UR51, UR11, !UP0 ;  /* 0x0000000b330b7287 */ /* 0x000fe4000c000000 */
[----:B------:R-:W-:Y:S02]  /*2170*/  UIADD3 UR36, UP0, UPT, UR54, 0x180, URZ ;  /* 0x0000018036247890 */ /* 0x000fe4000ff1e0ff */
[----:B------:R-:W-:Y:S02]  /*2180*/  UIMAD.WIDE.U32 UR8, UR11, UR26, URZ ;  /* 0x0000001a0b0872a5 */ /* 0x000fe4000f8e00ff */
[----:B------:R-:W-:Y:S02]  /*2190*/  UIADD3.X UR37, UPT, UPT, URZ, UR55, URZ, UP0, !UPT ;  /* 0x00000037ff257290 */ /* 0x000fe400087fe4ff */
[----:B------:R-:W-:Y:S03]  /*21a0*/  UISETP.NE.AND UP0, UPT, UR23, UR52, UPT ;  /* 0x000000341700728c */ /* 0x000fe6000bf05270 */
[----:B------:R-:W-:Y:S01]  /*21b0*/  UMOV UR8, UR9 ;  /* 0x0000000900087c82 */ /* 0x000fe20008000000 */
[----:B------:R-:W-:Y:S01]  /*21c0*/  UMOV UR9, UR49 ;  /* 0x0000003100097c82 */ /* 0x000fe20008000000 */
[----:B------:R-:W-:Y:S04]  /*21d0*/  USHF.R.U32.HI UR12, URZ, UR27, UR8 ;  /* 0x0000001bff0c7299 */ /* 0x000fe80008011608 */
[----:B------:R-:W-:Y:S04]  /*21e0*/  USEL UR12, UR11, UR12, !UP2 ;  /* 0x0000000c0b0c7287 */ /* 0x000fe8000d000000 */
[----:B------:R-:W-:Y:S02]  /*21f0*/  UIMAD.WIDE.U32 UR14, UR12, UR32, URZ ;  /* 0x000000200c0e72a5 */ /* 0x000fe4000f8e00ff */
[----:B------:R-:W-:Y:S04]  /*2200*/  UIADD3 UR14, UPT, UPT, -UR11, URZ, URZ ;  /* 0x000000ff0b0e7290 */ /* 0x000fe8000fffe1ff */
[----:B------:R-:W-:Y:S01]  /*2210*/  UIMAD UR14, UR28, UR14, UR51 ;  /* 0x0000000e1c0e72a4 */ /* 0x000fe2000f8e0233 */
[----:B------:R-:W-:Y:S02]  /*2220*/  UMOV UR8, UR15 ;  /* 0x0000000f00087c82 */ /* 0x000fe40008000000 */
[----:B------:R-:W-:Y:S02]  /*2230*/  USHF.R.U32.HI UR13, URZ, UR31, UR8 ;  /* 0x0000001fff0d7299 */ /* 0x000fe40008011608 */
[----:B------:R-:W-:Y:S02]  /*2240*/  UIADD3 UR8, UPT, UPT, UR19, 0x16400, URZ ;  /* 0x0001640013087890 */ /* 0x000fe4000fffe0ff */
[----:B------:R-:W-:Y:S02]  /*2250*/  USEL UR22, UR12, UR13, !UP3 ;  /* 0x0000000d0c167287 */ /* 0x000fe4000d800000 */
[----:B------:R-:W-:Y:S02]  /*2260*/  UIADD3 UR13, UPT, UPT, -UR12, URZ, URZ ;  /* 0x000000ff0c0d7290 */ /* 0x000fe4000fffe1ff */
[----:B------:R-:W-:Y:S02]  /*2270*/  UIADD3 UR15, UPT, UPT, -UR22, URZ, URZ ;  /* 0x000000ff160f7290 */ /* 0x000fe4000fffe1ff */
[----:B------:R-:W-:Y:S02]  /*2280*/  UIMAD UR11, UR29, UR13, UR11 ;  /* 0x0000000d1d0b72a4 */ /* 0x000fe4000f8e020b */
[----:B------:R-:W-:Y:S02]  /*2290*/  UIMAD UR12, UR30, UR15, UR12 ;  /* 0x0000000f1e0c72a4 */ /* 0x000fe4000f8e020c */
[----:B------:R-:W-:Y:S02]  /*22a0*/  UIMAD UR19, UR14, UR5, UR4 ;  /* 0x000000050e1372a4 */ /* 0x000fe4000f8e0204 */
[----:B------:R-:W-:Y:S02]  /*22b0*/  UIMAD UR20, UR11, UR24, UR6 ;  /* 0x000000180b1472a4 */ /* 0x000fe4000f8e0206 */
[----:B------:R-:W-:Y:S02]  /*22c0*/  UIMAD UR21, UR12, UR25, UR7 ;  /* 0x000000190c1572a4 */ /* 0x000fe4000f8e0207 */
[----:B------:R-:W-:Y:S01]  /*22d0*/  UPRMT UR15, UR35, 0x5410, URZ ;  /* 0x00005410230f7896 */ /* 0x000fe200080000ff */
[----:B------:R-:W-:Y:S02]  /*22e0*/  UMOV UR11, UR19 ;  /* 0x00000013000b7c82 */ /* 0x000fe40008000000 */
[----:B------:R-:W-:Y:S01]  /*22f0*/  UMOV UR12, UR20 ;  /* 0x00000014000c7c82 */ /* 0x000fe20008000000 */
[----:B------:R-:W-:Y:S01]  /*2300*/  UMOV UR14, UR22 ;  /* 0x00000016000e7c82 */ /* 0x000fe20008000000 */
[----:B------:R-:W-:Y:S04]  /*2310*/  UMOV UR13, UR21 ;  /* 0x00000015000d7c82 */ /* 0x000fe80008000000 */
[----:B------:R-:W-:Y:S01]  /*2320*/  UTMALDG.5D.IM2COL [UR16], [UR36], UR15 ;  /* 0x00000010240073b4 */ /* 0x000fe2000806000f */
[----:B------:R2:W-:Y:S02]  /*2330*/  UTMALDG.5D.IM2COL [UR8], [UR36], UR15 ;  /* 0x00000008240073b4 */ /* 0x0005e4000806000f */
[----:B--2---:R-:W-:Y:S01]  /*2340*/  UMOV UR15, UR52 ;  /* 0x00000034000f7c82 */ /* 0x004fe20008000000 */
[----:B------:R-:W-:Y:S01]  /*2350*/  UMOV UR13, UR45 ;  /* 0x0000002d000d7c82 */ /* 0x000fe20008000000 */
[----:B----4-:R-:W-:Y:S05]  /*2360*/  BRA.U UP0, `(.L_x_23) ;  /* 0xfffffff900d87547 */ /* 0x010fea000b83ffff */
.L_x_18:
[----:B------:R-:W-:Y:S01]  /*2370*/  ULEA UR4, UR45, UR44, 0x3 ;  /* 0x0000002c2d047291 */ /* 0x000fe2000f8e18ff */
[----:B------:R-:W-:Y:S01]  /*2380*/  MOV R0, UR38 ;  /* 0x0000002600007c02 */ /* 0x000fe20008000f00 */
[----:B------:R-:W-:Y:S01]  /*2390*/  @!P1 SYNCS.ARRIVE.TRANS64.A1T0 RZ, [UR44+0x158], RZ ;  /* 0x000158ffffff99a7 */ /* 0x000fe2000810002c */
[----:B------:R-:W-:Y:S02]  /*23a0*/  UISETP.GT.AND UP0, UPT, UR66, UR65, UPT ;  /* 0x000000414200728c */ /* 0x000fe4000bf04270 */
[----:B------:R-:W-:-:S04]  /*23b0*/  SHF.L.U32 R0, R0, 0x1f, RZ ;  /* 0x0000001f00007819 */ /* 0x000fc800000006ff */
[----:B-12---:R1:W2:Y:S03]  /*23c0*/  SYNCS.PHASECHK.TRANS64.TRYWAIT P0, [UR4+0x88], R0 ;  /* 0x00008800ff0075a7 */ /* 0x0062a60008001104 */
[----:B------:R-:W-:Y:S05]  /*23d0*/  BRA.U !UP0, `(.L_x_24) ;  /* 0x00000005087c7547 */ /* 0x000fea000b800000 */
[----:B------:R-:W4:Y:S01]  /*23e0*/  LDCU.64 UR10, c[0x0][0x5c0] ;  /* 0x0000b800ff0a77ac */ /* 0x000f220008000a00 */
[----:B------:R-:W4:Y:S01]  /*23f0*/  LDCU.64 UR8, c[0x0][0x5f8] ;  /* 0x0000bf00ff0877ac */ /* 0x000f220008000a00 */
[----:B------:R-:W3:Y:S01]  /*2400*/  LDCU UR12, c[0x0][0x5c8] ;  /* 0x0000b900ff0c77ac */ /* 0x000ee20008000800 */
[----:B------:R-:W3:Y:S01]  /*2410*/  LDCU UR47, c[0x0][0x600] ;  /* 0x0000c000ff2f77ac */ /* 0x000ee20008000800 */
[----:B------:R-:W1:Y:S01]  /*2420*/  LDCU UR29, c[0x0][0x5a8] ;  /* 0x0000b500ff1d77ac */ /* 0x000e620008000800 */
[----:B------:R-:W1:Y:S01]  /*2430*/  LDCU UR28, c[0x0][0x59c] ;  /* 0x0000b380ff1c77ac */ /* 0x000e620008000800 */
[----:B----4-:R-:W-:Y:S02]  /*2440*/  UIMAD UR49, UR61, UR10, UR8 ;  /* 0x0000000a3d3172a4 */ /* 0x010fe4000f8e0208 */
[----:B------:R-:W-:Y:S01]  /*2450*/  UIMAD UR48, UR60, UR11, UR9 ;  /* 0x0000000b3c3072a4 */ /* 0x000fe2000f8e0209 */
[----:B------:R-:W4:Y:S01]  /*2460*/  LDCU UR23, c[0x0][0x590] ;  /* 0x0000b200ff1777ac */ /* 0x000f220008000800 */
        /* <DEDUP_REMOVED lines=9> */
[----:B------:R-:W-:-:S02]  /*2500*/  UIADD3 UR51, UPT, UPT, UR67, UR15, URZ ;  /* 0x0000000f43337290 */ /* 0x000fc4000fffe0ff */
[----:B------:R-:W-:Y:S02]  /*2510*/  UIADD3 UR10, UPT, UPT, UR18, 0x40, URZ ;  /* 0x00000040120a7890 */ /* 0x000fe4000fffe0ff */
[----:B---3--:R-:W-:Y:S01]  /*2520*/  UIMAD UR47, UR53, UR12, UR47 ;  /* 0x0000000c352f72a4 */ /* 0x008fe2000f8e022f */
[----:B------:R-:W-:-:S11]  /*2530*/  UMOV UR11, UR45 ;  /* 0x0000002d000b7c82 */ /* 0x000fd60008000000 */
.L_x_29:
[----:B--2---:R-:W-:Y:S01]  /*2540*/  @!P3 MOV R3, 0x3000 ;  /* 0x000030000003b802 */ /* 0x004fe20000000f00 */
[----:B------:R-:W-:Y:S01]  /*2550*/  ULEA UR41, UR11, UR44, 0x3 ;  /* 0x0000002c0b297291 */ /* 0x000fe2000f8e18ff */
[----:B--23--:R-:W-:Y:S11]  /*2560*/  @P0 BRA `(.L_x_25) ;  /* 0x0000000000100947 */ /* 0x00cff60003800000 */
[----:B------:R-:W-:Y:S04]  /*2570*/  MOV R4, UR38 ;  /* 0x0000002600047c02 */ /* 0x000fe80008000f00 */
[----:B------:R-:W-:Y:S04]  /*2580*/  SHF.L.U32 R4, R4, 0x1f, RZ ;  /* 0x0000001f04047819 */ /* 0x000fe800000006ff */
[----:B------:R-:W2:Y:S02]  /*2590*/  SYNCS.PHASECHK.TRANS64.TRYWAIT P0, [UR41+0x88], R4 ;  /* 0x00008804ff0075a7 */ /* 0x000ea40008001129 */
[----:B--2---:R-:W-:Y:S05]  /*25a0*/  @!P0 BRA `(.L_x_26) ;  /* 0x0000007800508947 */ /* 0x004fea0003800000 */
.L_x_25:
[----:B------:R2:W-:Y:S01]  /*25b0*/  @!P3 SYNCS.ARRIVE.TRANS64 RZ, [UR41], R3 ;  /* 0x00000003ffffb9a7 */ /* 0x0005e20008000029 */
[----:B------:R-:W-:Y:S04]  /*25c0*/  BSSY.RECONVERGENT B0, `(.L_x_27) ;  /* 0x0000003000007945 */ /* 0x000fe80003800200 */
[----:B------:R-:W-:Y:S05]  /*25d0*/  @P2 BRA `(.L_x_28) ;  /* 0x0000000000042947 */ /* 0x000fea0003800000 */
[----:B-1--4-:R-:W-:Y:S05]  /*25e0*/  BPT.TRAP 0x1 ;  /* 0x000000040000795c */ /* 0x012fea0000300000 */
.L_x_28:
[----:B-1--4-:R-:W-:Y:S05]  /*25f0*/  BSYNC.RECONVERGENT B0 ;  /* 0x0000000000007941 */ /* 0x012fea0003800200 */
.L_x_27:
[----:B------:R-:W-:Y:S02]  /*2600*/  UIADD3 UR8, UPT, UPT, UR11, 0x1, URZ ;  /* 0x000000010b087890 */ /* 0x000fe4000fffe0ff */
[----:B------:R-:W-:Y:S02]  /*2610*/  USHF.L.U32 UR43, UR15, 0x5, URZ ;  /* 0x000000050f2b7899 */ /* 0x000fe400080006ff */
[----:B------:R-:W-:Y:S02]  /*2620*/  UISETP.NE.AND UP0, UPT, UR8, 0x11, UPT ;  /* 0x000000110800788c */ /* 0x000fe4000bf05270 */
[----:B------:R-:W-:Y:S02]  /*2630*/  UIADD3 UR36, UP1, UPT, UR54, 0x80, URZ ;  /* 0x0000008036247890 */ /* 0x000fe4000ff3e0ff */
[----:B------:R-:W-:Y:S02]  /*2640*/  USEL UR9, URZ, 0x1, UP0 ;  /* 0x00000001ff097887 */ /* 0x000fe40008000000 */
[----:B------:R-:W-:Y:S02]  /*2650*/  USEL UR45, UR8, URZ, UP0 ;  /* 0x000000ff082d7287 */ /* 0x000fe40008000000 */
[----:B------:R-:W-:Y:S02]  /*2660*/  ULOP3.LUT UR38, UR38, UR9, URZ, 0x3c, !UPT ;  /* 0x0000000926267292 */ /* 0x000fe4000f8e3cff */
[----:B------:R-:W-:Y:S02]  /*2670*/  ULEA UR8, UR45, UR44, 0x3 ;  /* 0x0000002c2d087291 */ /* 0x000fe4000f8e18ff */
[----:B------:R-:W-:Y:S02]  /*2680*/  UISETP.NE.AND UP0, UPT, UR23, 0x1, UPT ;  /* 0x000000011700788c */ /* 0x000fe4000bf05270 */
[----:B------:R-:W-:Y:S01]  /*2690*/  ULEA UR40, UR11, UR44, 0xc ;  /* 0x0000002c0b287291 */ /* 0x000fe2000f8e60ff */
[----:B------:R-:W-:Y:S01]  /*26a0*/  MOV R0, UR38 ;  /* 0x0000002600007c02 */ /* 0x000fe20008000f00 */
[----:B------:R-:W-:Y:S02]  /*26b0*/  UIADD3.X UR37, UPT, UPT, URZ, UR55, URZ, UP1, !UPT ;  /* 0x00000037ff257290 */ /* 0x000fe40008ffe4ff */
[----:B------:R-:W-:Y:S01]  /*26c0*/  UIADD3 UR40, UPT, UPT, UR40, 0x4400, URZ ;  /* 0x0000440028287890 */ /* 0x000fe2000fffe0ff */
[----:B------:R-:W-:Y:S01]  /*26d0*/  SHF.L.U32 R0, R0, 0x1f, RZ ;  /* 0x0000001f00007819 */ /* 0x000fe200000006ff */
[----:B------:R-:W-:Y:S02]  /*26e0*/  ULEA UR19, UR11, UR44, 0xd ;  /* 0x0000002c0b137291 */ /* 0x000fe4000f8e68ff */
[----:B------:R-:W-:Y:S01]  /*26f0*/  UISETP.NE.AND UP3, UPT, UR28, 0x1, UPT ;  /* 0x000000011c00788c */ /* 0x000fe2000bf65270 */
[----:B------:R1:W3:Y:S01]  /*2700*/  SYNCS.PHASECHK.TRANS64.TRYWAIT P0, [UR8+0x88], R0 ;  /* 0x00008800ff0075a7 */ /* 0x0002e20008001108 */
[----:B------:R-:W-:Y:S02]  /*2710*/  UIMAD.WIDE.U32 UR8, UR43, UR33, URZ ;  /* 0x000000212b0872a5 */ /* 0x000fe4000f8e00ff */
[----:B------:R-:W-:Y:S02]  /*2720*/  ULEA UR8, UR48, UR49, 0x5 ;  /* 0x0000003130087291 */ /* 0x000fe4000f8e28ff */
[----:B------:R-:W-:Y:S02]  /*2730*/  USHF.R.U32.HI UR9, URZ, UR32, UR9 ;  /* 0x00000020ff097299 */ /* 0x000fe40008011609 */
[----:B------:R-:W-:Y:S02]  /*2740*/  ULEA UR46, UR47, UR8, 0xa ;  /* 0x000000082f2e7291 */ /* 0x000fe4000f8e50ff */
[----:B------:R-:W-:Y:S02]  /*2750*/  USEL UR9, UR43, UR9, !UP0 ;  /* 0x000000092b097287 */ /* 0x000fe4000c000000 */
[----:B------:R-:W-:Y:S02]  /*2760*/  UISETP.NE.AND UP2, UPT, UR29, 0x1, UPT ;  /* 0x000000011d00788c */ /* 0x000fe4000bf45270 */
[----:B------:R-:W-:Y:S02]  /*2770*/  UIMAD.WIDE.U32 UR12, UR9, UR26, URZ ;  /* 0x0000001a090c72a5 */ /* 0x000fe4000f8e00ff */
[----:B------:R-:W-:Y:S02]  /*2780*/  UIADD3 UR8, UPT, UPT, -UR9, URZ, URZ ;  /* 0x000000ff09087290 */ /* 0x000fe4000fffe1ff */
[----:B------:R-:W-:Y:S02]  /*2790*/  UIADD3 UR16, UPT, UPT, UR19, 0x15400, URZ ;  /* 0x0001540013107890 */ /* 0x000fe4000fffe0ff */
[----:B------:R-:W-:Y:S02]  /*27a0*/  UIMAD UR14, UR23, UR8, UR43 ;  /* 0x00000008170e72a4 */ /* 0x000fe4000f8e022b */
[----:B------:R-:W-:Y:S02]  /*27b0*/  UIADD3 UR34, UP0, UPT, UR54, 0x180, URZ ;  /* 0x0000018036227890 */ /* 0x000fe4000ff1e0ff */
[----:B------:R-:W-:Y:S02]  /*27c0*/  UIADD3 UR15, UPT, UPT, UR15, 0x1, URZ ;  /* 0x000000010f0f7890 */ /* 0x000fe4000fffe0ff */
[----:B------:R-:W-:Y:S02]  /*27d0*/  UIADD3.X UR35, UPT, UPT, URZ, UR55, URZ, UP0, !UPT ;  /* 0x00000037ff237290 */ /* 0x000fe400087fe4ff */
[----:B------:R-:W-:Y:S01]  /*27e0*/  UISETP.NE.AND UP0, UPT, UR15, UR51, UPT ;  /* 0x000000330f00728c */ /* 0x000fe2000bf05270 */
[----:B------:R-:W-:Y:S01]  /*27f0*/  UMOV UR56, 0x0 ;  /* 0x0000000000387882 */ /* 0x000fe20000000000 */
[----:B------:R-:W-:Y:S01]  /*2800*/  UMOV UR57, 0x10000000 ;  /* 0x1000000000397882 */ /* 0x000fe20000000000 */
[----:B------:R-:W-:Y:S01]  /*2810*/  UMOV UR42, UR50 ;  /* 0x00000032002a7c82 */ /* 0x000fe20008000000 */
[----:B------:R-:W-:Y:S01]  /*2820*/  UMOV UR17, UR41 ;  /* 0x0000002900117c82 */ /* 0x000fe20008000000 */
[----:B------:R4:W-:Y:S01]  /*2830*/  UTMALDG.2D [UR40], [UR36], desc[UR56] ;  /* 0x00003828240075b4 */ /* 0x0009e20008009000 */
[----:B------:R-:W-:Y:S02]  /*2840*/  UMOV UR12, UR13 ;  /* 0x0000000d000c7c82 */ /* 0x000fe40008000000 */
[----:B------:R-:W-:Y:S04]  /*2850*/  USHF.R.U32.HI UR11, URZ, UR27, UR12 ;  /* 0x0000001bff0b7299 */ /* 0x000fe8000801160c */
[----:B------:R-:W-:Y:S04]  /*2860*/  USEL UR11, UR9, UR11, !UP3 ;  /* 0x0000000b090b7287 */ /* 0x000fe8000d800000 */
[----:B------:R-:W-:Y:S07]  /*2870*/  UIMAD.WIDE.U32 UR12, UR11, UR31, URZ ;  /* 0x0000001f0b0c72a5 */ /* 0x000fee000f8e00ff */
        /* <DEDUP_REMOVED lines=11> */
[----:B----4-:R-:W-:Y:S01]  /*2930*/  UPRMT UR36, UR46, 0x5410, URZ ;  /* 0x000054102e247896 */ /* 0x010fe200080000ff */
[----:B------:R-:W-:Y:S01]  /*2940*/  UMOV UR9, UR41 ;  /* 0x0000002900097c82 */ /* 0x000fe20008000000 */
[----:B------:R-:W-:Y:S01]  /*2950*/  UMOV UR11, UR19 ;  /* 0x00000013000b7c82 */ /* 0x000fe20008000000 */
[----:B------:R-:W-:Y:S01]  /*2960*/  UMOV UR12, UR20 ;  /* 0x00000014000c7c82 */ /* 0x000fe20008000000 */
[----:B------:R-:W-:Y:S01]  /*2970*/  UMOV UR14, UR22 ;  /* 0x00000016000e7c82 */ /* 0x000fe20008000000 */
[----:B------:R-:W-:Y:S04]  /*2980*/  UMOV UR13, UR21 ;  /* 0x00000015000d7c82 */ /* 0x000fe80008000000 */
[----:B------:R-:W-:Y:S01]  /*2990*/  UTMALDG.5D.IM2COL [UR16], [UR34], UR36 ;  /* 0x00000010220073b4 */ /* 0x000fe20008060024 */
[----:B------:R4:W-:Y:S02]  /*29a0*/  UTMALDG.5D.IM2COL [UR8], [UR34], UR36 ;  /* 0x00000008220073b4 */ /* 0x0009e40008060024 */
[----:B----4-:R-:W-:Y:S01]  /*29b0*/  UMOV UR11, UR45 ;  /* 0x0000002d000b7c82 */ /* 0x010fe20008000000 */
[----:B-1----:R-:W-:Y:S05]  /*29c0*/  BRA.U UP0, `(.L_x_29) ;  /* 0xfffffff900dc7547 */ /* 0x002fea000b83ffff */
.L_x_24:
[----:B--23--:R-:W-:Y:S01]  /*29d0*/  SHF.L.U32 R3, R2, 0x1f, RZ ;  /* 0x0000001f02037819 */ /* 0x00cfe200000006ff */
[----:B------:R-:W-:-:S03]  /*29e0*/  NOP ;  /* 0x0000000000007918 */ /* 0x000fc60000000000 */
[----:B------:R-:W2:Y:S02]  /*29f0*/  SYNCS.PHASECHK.TRANS64.TRYWAIT P0, [UR44+0x160], R3 ;  /* 0x00016003ff0075a7 */ /* 0x000ea4000800112c */
[----:B--2---:R-:W-:Y:S05]  /*2a00*/  @!P0 BRA `(.L_x_30) ;  /* 0x0000007400508947 */ /* 0x004fea0003800000 */
.L_x_140:
[----:B------:R-:W2:Y:S01]  /*2a10*/  LDS.128 R4, [UR44+0x1a0] ;  /* 0x0001a02cff047984 */ /* 0x000ea20008000c00 */
[----:B------:R-:W-:Y:S02]  /*2a20*/  UIADD3 UR4, UPT, UPT, UR44, 0x168, URZ ;  /* 0x000001682c047890 */ /* 0x000fe4000fffe0ff */
[----:B------:R-:W-:Y:S01]  /*2a30*/  UISETP.GE.AND UP0, UPT, UR39, 0x1, UPT ;  /* 0x000000012700788c */ /* 0x000fe2000bf06270 */
[----:B------:R-:W-:Y:S01]  /*2a40*/  @!PT LDS RZ, [RZ] ;  /* 0x00000000fffff984 */ /* 0x000fe20000000800 */
[----:B------:R-:W-:Y:S01]  /*2a50*/  @!PT LDS RZ, [RZ] ;  /* 0x00000000fffff984 */ /* 0x000fe20000000800 */
[----:B------:R-:W-:Y:S01]  /*2a60*/  @!PT LDS RZ, [RZ] ;  /* 0x00000000fffff984 */ /* 0x000fe20000000800 */
[----:B------:R-:W-:Y:S01]  /*2a70*/  @!PT LDS RZ, [RZ] ;  /* 0x00000000fffff984 */ /* 0x000fe20000000800 */
[----:B------:R3:W-:Y:S06]  /*2a80*/  MEMBAR.ALL.CTA ;  /* 0x0000000000007992 */ /* 0x0007ec0000008000 */
[----:B---3--:R-:W3:Y:S01]  /*2a90*/  FENCE.VIEW.ASYNC.S ;  /* 0x00000000000073c6 */ /* 0x008ee20000000000 */
[----:B------:R-:W-:-:S09]  /*2aa0*/  UPRMT UR4, URZ, 0x654, UR4 ;  /* 0x00000654ff047896 */ /* 0x000fd20008000004 */
[----:B---3--:R-:W-:Y:S01]  /*2ab0*/  SYNCS.ARRIVE.TRANS64.RED.A1T0 RZ, [UR4], RZ ;  /* 0x000000ffffff79a7 */ /* 0x008fe20008100404 */
[----:B--2---:R-:W-:-:S13]  /*2ac0*/  LOP3.LUT P0, RZ, R6, 0x1, RZ, 0xc0, !PT ;  /* 0x0000000106ff7812 */ /* 0x004fda000780c0ff */
[----:B------:R-:W-:Y:S01]  /*2ad0*/  VOTEU.ANY UP1, P0 ;  /* 0x0000000000ff7886 */ /* 0x000fe20000020100 */
[----:B------:R-:W-:-:S13]  /*2ae0*/  PLOP3.LUT P0, PT, PT, PT, UP1, 0x80, 0x8 ;  /* 0x000000000008781c */ /* 0x000fda0003f0f018 */
[----:B-1----:R-:W-:Y:S02]  /*2af0*/  @P0 MOV R0, R4 ;  /* 0x0000000400000202 */ /* 0x002fe40000000f00 */
[----:B------:R-:W-:Y:S02]  /*2b00*/  @P0 LOP3.LUT R4, R5, 0xffff, RZ, 0xc0, !PT ;  /* 0x0000ffff05040812 */ /* 0x000fe400078ec0ff */
[----:B------:R-:W-:Y:S02]  /*2b10*/  @P0 R2UR UR6, R0 ;  /* 0x00000000000602ca */ /* 0x000fe400000e0000 */
[----:B------:R-:W-:-:S11]  /*2b20*/  @P0 R2UR UR5, R4 ;  /* 0x00000000040502ca */ /* 0x000fd600000e0000 */
[----:B------:R-:W-:Y:S02]  /*2b30*/  @UP1 UMOV UR59, UR6 ;  /* 0x00000006003b1c82 */ /* 0x000fe40008000000 */
[----:B------:R-:W-:Y:S01]  /*2b40*/  @UP1 UMOV UR58, UR5 ;  /* 0x00000005003a1c82 */ /* 0x000fe20008000000 */
[----:B------:R-:W-:Y:S05]  /*2b50*/  BRA.U !UP0, `(.L_x_31) ;  /* 0x0000000108d47547 */ /* 0x000fea000b800000 */
[----:B------:R-:W1:Y:S01]  /*2b60*/  LDCU.128 UR16, c[0x0][0xc10] ;  /* 0x00018200ff1077ac */ /* 0x000e620008000c00 */
[----:B------:R-:W2:Y:S01]  /*2b70*/  LDCU UR20, c[0x0][0xc20] ;  /* 0x00018400ff1477ac */ /* 0x000ea20008000800 */
[----:B------:R-:W3:Y:S01]  /*2b80*/  LDCU UR13, c[0x0][0xc0c] ;  /* 0x00018180ff0d77ac */ /* 0x000ee20008000800 */
[----:B------:R-:W4:Y:S01]  /*2b90*/  LDCU.64 UR14, c[0x0][0xc28] ;  /* 0x00018500ff0e77ac */ /* 0x000f220008000a00 */
[----:B------:R-:W-:Y:S02]  /*2ba0*/  UISETP.NE.AND UP3, UPT, UR39, 0x1, UPT ;  /* 0x000000012700788c */ /* 0x000fe4000bf65270 */
[----:B-1----:R-:W-:Y:S02]  /*2bb0*/  UIMAD.WIDE.U32 UR4, UR63, UR19, URZ ;  /* 0x000000133f0472a5 */ /* 0x002fe4000f8e00ff */
[----:B------:R-:W-:Y:S02]  /*2bc0*/  UIMAD.WIDE.U32 UR6, UR64, UR16, URZ ;  /* 0x00000010400672a5 */ /* 0x000fe4000f8e00ff */
[----:B------:R-:W-:-:S02]  /*2bd0*/  UISETP.NE.AND UP0, UPT, UR18, 0x1, UPT ;  /* 0x000000011200788c */ /* 0x000fc4000bf05270 */
[----:B------:R-:W-:Y:S01]  /*2be0*/  UIMAD.WIDE.U32 UR10, UR58, UR19, URZ ;  /* 0x000000133a0a72a5 */ /* 0x000fe2000f8e00ff */
[----:B------:R-:W-:Y:S01]  /*2bf0*/  UMOV UR4, UR5 ;  /* 0x0000000500047c82 */ /* 0x000fe20008000000 */
[----:B---3--:R-:W-:Y:S02]  /*2c00*/  UISETP.NE.AND UP2, UPT, UR13, 0x1, UPT ;  /* 0x000000010d00788c */ /* 0x008fe4000bf45270 */
[----:B--2---:R-:W-:Y:S02]  /*2c10*/  USHF.R.U32.HI UR5, URZ, UR20, UR4 ;  /* 0x00000014ff057299 */ /* 0x004fe40008011604 */
[----:B------:R-:W-:Y:S01]  /*2c20*/  UIMAD.WIDE.U32 UR8, UR59, UR16, URZ ;  /* 0x000000103b0872a5 */ /* 0x000fe2000f8e00ff */
[----:B------:R-:W-:Y:S01]  /*2c30*/  UMOV UR4, UR7 ;  /* 0x0000000700047c82 */ /* 0x000fe20008000000 */
[----:B------:R-:W-:Y:S02]  /*2c40*/  USEL UR5, UR63, UR5, !UP0 ;  /* 0x000000053f057287 */ /* 0x000fe4000c000000 */
[----:B------:R-:W-:-:S02]  /*2c50*/  USHF.R.U32.HI UR4, URZ, UR17, UR4 ;  /* 0x00000011ff047299 */ /* 0x000fc40008011604 */
[----:B----4-:R-:W-:Y:S02]  /*2c60*/  UIMAD.WIDE.U32 UR6, UR5, UR14, URZ ;  /* 0x0000000e050672a5 */ /* 0x010fe4000f8e00ff */
[----:B------:R-:W-:Y:S01]  /*2c70*/  USEL UR12, UR64, UR4, !UP2 ;  /* 0x00000004400c7287 */ /* 0x000fe2000d000000 */
[----:B------:R-:W-:Y:S02]  /*2c80*/  UMOV UR8, UR9 ;  /* 0x0000000900087c82 */ /* 0x000fe40008000000 */
[----:B------:R-:W-:Y:S01]  /*2c90*/  UMOV UR4, UR11 ;  /* 0x0000000b00047c82 */ /* 0x000fe20008000000 */
[----:B------:R-:W-:Y:S01]  /*2ca0*/  UIMAD.WIDE.U32 UR10, UR12, UR14, URZ ;  /* 0x0000000e0c0a72a5 */ /* 0x000fe2000f8e00ff */
[----:B------:R-:W-:Y:S01]  /*2cb0*/  UMOV UR6, UR7 ;  /* 0x0000000700067c82 */ /* 0x000fe20008000000 */
[----:B------:R-:W-:Y:S02]  /*2cc0*/  USHF.R.U32.HI UR4, URZ, UR20, UR4 ;  /* 0x00000014ff047299 */ /* 0x000fe40008011604 */
[----:B------:R-:W-:-:S02]  /*2cd0*/  @UP3 USHF.R.U32.HI UR5, URZ, UR15, UR6 ;  /* 0x0000000fff053299 */ /* 0x000fc40008011606 */
[----:B------:R-:W-:Y:S01]  /*2ce0*/  USHF.R.U32.HI UR17, URZ, UR17, UR8 ;  /* 0x00000011ff117299 */ /* 0x000fe20008011608 */
[----:B------:R-:W-:Y:S01]  /*2cf0*/  UMOV UR6, UR11 ;  /* 0x0000000b00067c82 */ /* 0x000fe20008000000 */
[----:B------:R-:W-:Y:S02]  /*2d00*/  USEL UR4, UR58, UR4, !UP0 ;  /* 0x000000043a047287 */ /* 0x000fe4000c000000 */
[----:B------:R-:W-:Y:S02]  /*2d10*/  @UP3 USHF.R.U32.HI UR12, URZ, UR15, UR6 ;  /* 0x0000000fff0c3299 */ /* 0x000fe40008011606 */
[----:B------:R-:W-:Y:S02]  /*2d20*/  UIMAD UR6, UR39, UR5, URZ ;  /* 0x00000005270672a4 */ /* 0x000fe4000f8e02ff */
[----:B------:R-:W-:Y:S02]  /*2d30*/  USEL UR5, UR59, UR17, !UP2 ;  /* 0x000000113b057287 */ /* 0x000fe4000d000000 */
[----:B------:R-:W-:-:S02]  /*2d40*/  UIMAD UR8, UR39, UR12, URZ ;  /* 0x0000000c270872a4 */ /* 0x000fc4000f8e02ff */
[----:B------:R-:W-:Y:S02]  /*2d50*/  UISETP.GE.AND UP0, UPT, UR4, UR6, UPT ;  /* 0x000000060400728c */ /* 0x000fe4000bf06270 */
[----:B------:R-:W-:Y:S02]  /*2d60*/  UIMAD.WIDE.U32 UR6, UR4, UR14, URZ ;  /* 0x0000000e040672a5 */ /* 0x000fe4000f8e00ff */
[----:B------:R-:W-:Y:S02]  /*2d70*/  UISETP.GE.OR UP0, UPT, UR5, UR8, UP0 ;  /* 0x000000080500728c */ /* 0x000fe40008706670 */
[----:B------:R-:W-:Y:S02]  /*2d80*/  UIMAD.WIDE.U32 UR8, UR5, UR14, URZ ;  /* 0x0000000e050872a5 */ /* 0x000fe4000f8e00ff */
[----:B------:R-:W-:Y:S01]  /*2d90*/  UIADD3 UR10, UPT, UPT, -UR4, URZ, URZ ;  /* 0x000000ff040a7290 */ /* 0x000fe2000fffe1ff */
[----:B------:R-:W-:Y:S02]  /*2da0*/  UMOV UR6, UR7 ;  /* 0x0000000700067c82 */ /* 0x000fe40008000000 */
[----:B------:R-:W-:-:S02]  /*2db0*/  USHF.R.U32.HI UR6, URZ, UR15, UR6 ;  /* 0x0000000fff067299 */ /* 0x000fc40008011606 */
[----:B------:R-:W-:Y:S02]  /*2dc0*/  UIMAD UR10, UR18, UR10, UR58 ;  /* 0x0000000a120a72a4 */ /* 0x000fe4000f8e023a */
[----:B------:R-:W-:Y:S01]  /*2dd0*/  USEL UR6, UR4, UR6, !UP3 ;  /* 0x0000000604067287 */ /* 0x000fe2000d800000 */
[----:B------:R-:W-:Y:S01]  /*2de0*/  @!UP0 UMOV UR7, UR9 ;  /* 0x0000000900078c82 */ /* 0x000fe20008000000 */
[----:B------:R-:W-:Y:S02]  /*2df0*/  UIADD3 UR9, UPT, UPT, -UR5, URZ, URZ ;  /* 0x000000ff05097290 */ /* 0x000fe4000fffe1ff */
[----:B------:R-:W-:Y:S02]  /*2e00*/  @!UP0 USHF.R.U32.HI UR7, URZ, UR15, UR7 ;  /* 0x0000000fff078299 */ /* 0x000fe40008011607 */
[----:B------:R-:W-:Y:S02]  /*2e10*/  UIADD3 UR8, UPT, UPT, -UR6, URZ, URZ ;  /* 0x000000ff06087290 */ /* 0x000fe4000fffe1ff */
[----:B------:R-:W-:-:S02]  /*2e20*/  @!UP0 USEL UR7, UR5, UR7, !UP3 ;  /* 0x0000000705078287 */ /* 0x000fc4000d800000 */
[----:B------:R-:W-:Y:S02]  /*2e30*/  UIMAD UR8, UR39, UR8, UR4 ;  /* 0x00000008270872a4 */ /* 0x000fe4000f8e0204 */
[----:B------:R-:W-:Y:S02]  /*2e40*/  @!UP0 UIADD3 UR6, UPT, UPT, UR6, -UR7, URZ ;  /* 0x8000000706068290 */ /* 0x000fe4000fffe0ff */
[----:B------:R-:W-:Y:S02]  /*2e50*/  @!UP0 UIMAD UR7, UR8, UR12, UR7 ;  /* 0x0000000c080782a4 */ /* 0x000fe4000f8e0207 */
[----:B------:R-:W-:Y:S02]  /*2e60*/  @!UP0 UIMAD UR4, UR39, UR6, UR5 ;  /* 0x00000006270482a4 */ /* 0x000fe4000f8e0205 */
[----:B------:R-:W-:Y:S02]  /*2e70*/  UIMAD UR6, UR13, UR9, UR59 ;  /* 0x000000090d0672a4 */ /* 0x000fe4000f8e023b */
[----:B------:R-:W-:Y:S01]  /*2e80*/  UIMAD UR58, UR4, UR18, UR10 ;  /* 0x00000012043a72a4 */ /* 0x000fe2000f8e020a */
[----:B------:R-:W-:-:S02]  /*2e90*/  @!UP0 UMOV UR5, UR7 ;  /* 0x0000000700058c82 */ /* 0x000fc40008000000 */
[----:B------:R-:W-:-:S12]  /*2ea0*/  UIMAD UR59, UR5, UR13, UR6 ;  /* 0x0000000d053b72a4 */ /* 0x000fd8000f8e0206 */
.L_x_31:
        /* <DEDUP_REMOVED lines=20> */
.L_x_32:
[----:B------:R-:W-:Y:S02]  /*2ff0*/  R2UR UR5, R49 ;  /* 0x00000000310572ca */ /* 0x000fe400000e0000 */
[----:B------:R-:W-:Y:S02]  /*3000*/  R2UR UR4, R48 ;  /* 0x00000000300472ca */ /* 0x000fe400000e0000 */
[----:B------:R-:W-:Y:S02]  /*3010*/  PLOP3.LUT P1, PT, PT, PT, PT, 0x80, 0x8 ;  /* 0x000000000008781c */ /* 0x000fe40003f2f070 */
[----:B------:R-:W-:-:S07]  /*3020*/  LOP3.LUT R2, R2, 0x1, RZ, 0x3c, !PT ;  /* 0x0000000102027812 */ /* 0x000fce00078e3cff */
[----:B------:R-:W-:Y:S02]  /*3030*/  UIADD3 UR28, UPT, UPT, UR59, UR5, URZ ;  /* 0x000000053b1c7290 */ /* 0x000fe4000fffe0ff */
[----:B------:R-:W-:Y:S01]  /*3040*/  UIADD3 UR21, UPT, UPT, UR58, UR4, URZ ;  /* 0x000000043a157290 */ /* 0x000fe2000fffe0ff */
[----:B------:R-:W-:Y:S11]  /*3050*/  BRA.U UP1, `(.L_x_33) ;  /* 0xffffffe501787547 */ /* 0x000ff6000b83ffff */
[----:B------:R-:W-:Y:S01]  /*3060*/  UIADD3 UR44, UPT, UPT, UR44, 0x88, URZ ;  /* 0x000000882c2c7890 */ /* 0x000fe2000fffe0ff */
[----:B------:R-:W-:-:S03]  /*3070*/  MOV R2, UR38 ;  /* 0x0000002600027c02 */ /* 0x000fc60008000f00 */
[----:B------:R-:W-:Y:S01]  /*3080*/  ULEA UR4, UR45, UR44, 0x3 ;  /* 0x0000002c2d047291 */ /* 0x000fe2000f8e18ff */
[----:B------:R-:W-:-:S08]  /*3090*/  SHF.L.U32 R2, R2, 0x1f, RZ ;  /* 0x0000001f02027819 */ /* 0x000fd000000006ff */
[----:B------:R-:W1:Y:S02]  /*30a0*/  SYNCS.PHASECHK.TRANS64.TRYWAIT P0, [UR4], R2 ;  /* 0x00000002ff0075a7 */ /* 0x000e640008001104 */
[----:B-1----:R-:W-:Y:S05]  /*30b0*/  @!P0 BRA `(.L_x_34) ;  /* 0x0000006c00bc8947 */ /* 0x002fea0003800000 */
.L_x_142:
[----:B------:R-:W-:-:S04]  /*30c0*/  UIADD3 UR4, UPT, UPT, UR45, 0x1, URZ ;  /* 0x000000012d047890 */ /* 0x000fc8000fffe0ff */
[----:B------:R-:W-:-:S04]  /*30d0*/  UISETP.NE.AND UP0, UPT, UR4, 0x11, UPT ;  /* 0x000000110400788c */ /* 0x000fc8000bf05270 */
[----:B------:R-:W-:Y:S02]  /*30e0*/  USEL UR5, URZ, 0x1, UP0 ;  /* 0x00000001ff057887 */ /* 0x000fe40008000000 */
[----:B------:R-:W-:Y:S02]  /*30f0*/  USEL UR4, UR4, URZ, UP0 ;  /* 0x000000ff04047287 */ /* 0x000fe40008000000 */
[----:B------:R-:W-:Y:S02]  /*3100*/  ULOP3.LUT UR6, UR38, UR5, URZ, 0x3c, !UPT ;  /* 0x0000000526067292 */ /* 0x000fe4000f8e3cff */
[----:B------:R-:W-:-:S04]  /*3110*/  ULEA UR5, UR4, UR44, 0x3 ;  /* 0x0000002c04057291 */ /* 0x000fc8000f8e18ff */
[----:B-1----:R-:W-:-:S04]  /*3120*/  MOV R2, UR6 ;  /* 0x0000000600027c02 */ /* 0x002fc80008000f00 */
[----:B------:R-:W-:-:S04]  /*3130*/  SHF.L.U32 R2, R2, 0x1f, RZ ;  /* 0x0000001f02027819 */ /* 0x000fc800000006ff */
[----:B------:R-:W1:Y:S02]  /*3140*/  SYNCS.PHASECHK.TRANS64.TRYWAIT P0, [UR5], R2 ;  /* 0x00000002ff0075a7 */ /* 0x000e640008001105 */
[----:B-1----:R-:W-:Y:S05]  /*3150*/  @!P0 BRA `(.L_x_35) ;  /* 0x0000006c00ac8947 */ /* 0x002fea0003800000 */
.L_x_144:
        /* <DEDUP_REMOVED lines=10> */
.L_x_146:
        /* <DEDUP_REMOVED lines=10> */
.L_x_148:
        /* <DEDUP_REMOVED lines=10> */
.L_x_150:
        /* <DEDUP_REMOVED lines=10> */
.L_x_152:
        /* <DEDUP_REMOVED lines=10> */
.L_x_154:
        /* <DEDUP_REMOVED lines=10> */
.L_x_156:
        /* <DEDUP_REMOVED lines=10> */
.L_x_158:
        /* <DEDUP_REMOVED lines=10> */
.L_x_160:
        /* <DEDUP_REMOVED lines=10> */
.L_x_162:
        /* <DEDUP_REMOVED lines=10> */
.L_x_164:
        /* <DEDUP_REMOVED lines=10> */
.L_x_166:
        /* <DEDUP_REMOVED lines=10> */
.L_x_168:
        /* <DEDUP_REMOVED lines=10> */
.L_x_170:
        /* <DEDUP_REMOVED lines=10> */
.L_x_172:
[----:B------:R-:W-:-:S04]  /*3a20*/  UIADD3 UR4, UPT, UPT, UR4, 0x1, URZ ;  /* 0x0000000104047890 */ /* 0x000fc8000fffe0ff */
[----:B------:R-:W-:-:S04]  /*3a30*/  UISETP.NE.AND UP0, UPT, UR4, 0x11, UPT ;  /* 0x000000110400788c */ /* 0x000fc8000bf05270 */
[----:B------:R-:W-:Y:S02]  /*3a40*/  USEL UR5, URZ, 0x1, UP0 ;  /* 0x00000001ff057887 */ /* 0x000fe40008000000 */
[----:B------:R-:W-:Y:S02]  /*3a50*/  USEL UR4, UR4, URZ, UP0 ;  /* 0x000000ff04047287 */ /* 0x000fe40008000000 */
[----:B------:R-:W-:Y:S02]  /*3a60*/  ULOP3.LUT UR5, UR6, UR5, URZ, 0x3c, !UPT ;  /* 0x0000000506057292 */ /* 0x000fe4000f8e3cff */
[----:B------:R-:W-:-:S04]  /*3a70*/  ULEA UR4, UR4, UR44, 0x3 ;  /* 0x0000002c04047291 */ /* 0x000fc8000f8e18ff */
[----:B-1----:R-:W-:Y:S02]  /*3a80*/  IMAD.U32 R2, RZ, RZ, UR5 ;  /* 0x00000005ff027e24 */ /* 0x002fe4000f8e00ff */
[----:B------:R-:W-:-:S03]  /*3a90*/  MOV R0, UR4 ;  /* 0x0000000400007c02 */ /* 0x000fc60008000f00 */
[----:B------:R-:W-:-:S07]  /*3aa0*/  SHF.L.U32 R2, R2, 0x1f, RZ ;  /* 0x0000001f02027819 */ /* 0x000fce00000006ff */
.L_x_50:
[----:B-1----:R1:W2:Y:S02]  /*3ab0*/  SYNCS.PHASECHK.TRANS64.TRYWAIT P0, [R0+URZ], R2 ;  /* 0x00000002000075a7 */ /* 0x0022a400080011ff */
[----:B--2---:R-:W-:Y:S05]  /*3ac0*/  @!P0 NANOSLEEP.SYNCS 0x989680 ;  /* 0x009896800000895d */ /* 0x004fea0003900000 */
[----:B------:R-:W2:Y:S02]  /*3ad0*/  @!P0 SYNCS.PHASECHK.TRANS64 P0, [R0+URZ], R2 ;  /* 0x00000002000085a7 */ /* 0x000ea400080010ff */
[----:B--2---:R-:W-:Y:S05]  /*3ae0*/  @P0 EXIT ;  /* 0x000000000000094d */ /* 0x004fea0003800000 */
[----:B------:R-:W-:Y:S05]  /*3af0*/  BRA `(.L_x_50) ;  /* 0xfffffffc00ec7947 */ /* 0x000fea000383ffff */
.L_x_17:
[----:B------:R-:W2:Y:S02]  /*3b00*/  S2UR UR4, SR_CgaCtaId ;  /* 0x00000000000479c3 */ /* 0x000ea40000008800 */
[----:B--2---:R-:W-:-:S04]  /*3b10*/  UISETP.NE.AND UP0, UPT, UR4, URZ, UPT ;  /* 0x000000ff0400728c */ /* 0x004fc8000bf05270 */
[----:B------:R-:W-:-:S09]  /*3b20*/  UISETP.NE.OR UP0, UPT, UR18, 0x1, UP0 ;  /* 0x000000011200788c */ /* 0x000fd20008705670 */
[----:B------:R-:W-:Y:S05]  /*3b30*/  BRA.U UP0, `(.L_x_51) ;  /* 0x0000000100b47547 */ /* 0x000fea000b800000 */
[----:B------:R-:W2:Y:S01]  /*3b40*/  S2UR UR5, SR_CgaCtaId ;  /* 0x00000000000579c3 */ /* 0x000ea20000008800 */
[----:B------:R-:W-:Y:S01]  /*3b50*/  UMOV UR4, 0x400 ;  /* 0x0000040000047882 */ /* 0x000fe20000000000 */
[----:B------:R-:W-:Y:S01]  /*3b60*/  HFMA2 R3, -RZ, RZ, 0, 5.9604644775390625e-08 ;  /* 0x00000001ff037431 */ /* 0x000fe200000001ff */
[----:B------:R-:W-:Y:S01]  /*3b70*/  ISETP.NE.AND P0, PT, R0, RZ, PT ;  /* 0x000000ff0000720c */ /* 0x000fe20003f05270 */
[----:B------:R-:W-:Y:S01]  /*3b80*/  IMAD.MOV.U32 R8, RZ, RZ, RZ ;  /* 0x000000ffff087224 */ /* 0x000fe200078e00ff */
[----:B--2---:R-:W-:-:S04]  /*3b90*/  ULEA UR4, UR5, UR4, 0x18 ;  /* 0x0000000405047291 */ /* 0x004fc8000f8ec0ff */
[----:B------:R-:W-:Y:S02]  /*3ba0*/  UIADD3 UR5, UPT, UPT, UR4, 0x168, URZ ;  /* 0x0000016804057890 */ /* 0x000fe4000fffe0ff */
[----:B------:R-:W-:Y:S02]  /*3bb0*/  UIADD3 UR8, UPT, UPT, UR4, 0x160, URZ ;  /* 0x0000016004087890 */ /* 0x000fe4000fffe0ff */
[----:B------:R-:W-:-:S12]  /*3bc0*/  UPRMT UR5, URZ, 0x654, UR5 ;  /* 0x00000654ff057896 */ /* 0x000fd80008000005 */
.L_x_54:
[----:B------:R-:W-:Y:S01]  /*3bd0*/  SHF.L.U32 R6, R3, 0x1f, RZ ;  /* 0x0000001f03067819 */ /* 0x000fe200000006ff */
[----:B------:R-:W-:Y:S02]  /*3be0*/  IMAD.U32 R4, RZ, RZ, UR8 ;  /* 0x00000008ff047e24 */ /* 0x000fe4000f8e00ff */
[----:B------:R-:W-:Y:S01]  /*3bf0*/  @!P0 IMAD.MOV.U32 R5, RZ, RZ, 0x10 ;  /* 0x00000010ff058424 */ /* 0x000fe200078e00ff */
[----:B------:R-:W2:Y:S02]  /*3c00*/  SYNCS.PHASECHK.TRANS64.TRYWAIT P1, [UR4+0x168], R6 ;  /* 0x00016806ff0075a7 */ /* 0x000ea40008021104 */
[----:B------:R-:W-:-:S04]  /*3c10*/  PRMT R4, R0, 0x654, R4 ;  /* 0x0000065400047816 */ /* 0x000fc80000000004 */
[----:B------:R-:W-:Y:S01]  /*3c20*/  SEL R2, R4, R2, !P0 ;  /* 0x0000000204027207 */ /* 0x000fe20004000000 */
[----:B--2---:R-:W-:Y:S06]  /*3c30*/  @!P1 BRA `(.L_x_52) ;  /* 0x00000068005c9947 */ /* 0x004fec0003800000 */
.L_x_174:
[----:B------:R-:W-:Y:S01]  /*3c40*/  UIADD3 UR6, UPT, UPT, UR4, 0x1a0, URZ ;  /* 0x000001a004067890 */ /* 0x000fe2000fffe0ff */
[----:B------:R3:W-:Y:S01]  /*3c50*/  @!P0 SYNCS.ARRIVE.TRANS64.RED RZ, [R2+URZ], R5 ;  /* 0x0000000502ff89a7 */ /* 0x0007e200080004ff */
[----:B------:R-:W-:Y:S01]  /*3c60*/  UIADD3 UR7, UPT, UPT, UR4, 0x160, URZ ;  /* 0x0000016004077890 */ /* 0x000fe2000fffe0ff */
[----:B------:R-:W-:-:S08]  /*3c70*/  LOP3.LUT R3, R3, 0x1, RZ, 0x3c, !PT ;  /* 0x0000000103037812 */ /* 0x000fd000078e3cff */
[----:B------:R-:W-:Y:S06]  /*3c80*/  UGETNEXTWORKID.BROADCAST [UR6], [UR7] ;  /* 0x00000000060073ca */ /* 0x000fec0008000100 */
[----:B---3--:R-:W-:-:S04]  /*3c90*/  SHF.L.U32 R5, R8, 0x1f, RZ ;  /* 0x0000001f08057819 */ /* 0x008fc800000006ff */
[----:B------:R-:W3:Y:S02]  /*3ca0*/  SYNCS.PHASECHK.TRANS64.TRYWAIT P1, [UR4+0x160], R5 ;  /* 0x00016005ff0075a7 */ /* 0x000ee40008021104 */
[----:B---3--:R-:W-:Y:S05]  /*3cb0*/  @!P1 BRA `(.L_x_53) ;  /* 0x0000006800549947 */ /* 0x008fea0003800000 */
.L_x_176:
[----:B--2---:R-:W2:Y:S01]  /*3cc0*/  LDS.128 R4, [UR4+0x1a0] ;  /* 0x0001a004ff047984 */ /* 0x004ea20008000c00 */
[----:B------:R-:W-:Y:S01]  /*3cd0*/  LOP3.LUT R8, R8, 0x1, RZ, 0x3c, !PT ;  /* 0x0000000108087812 */ /* 0x000fe200078e3cff */
[----:B------:R-:W-:Y:S01]  /*3ce0*/  @!PT LDS RZ, [RZ] ;  /* 0x00000000fffff984 */ /* 0x000fe20000000800 */
[----:B------:R-:W-:Y:S01]  /*3cf0*/  @!PT LDS RZ, [RZ] ;  /* 0x00000000fffff984 */ /* 0x000fe20000000800 */
[----:B------:R-:W-:Y:S01]  /*3d00*/  @!PT LDS RZ, [RZ] ;  /* 0x00000000fffff984 */ /* 0x000fe20000000800 */
[----:B------:R-:W-:Y:S01]  /*3d10*/  @!PT LDS RZ, [RZ] ;  /* 0x00000000fffff984 */ /* 0x000fe20000000800 */
[----:B------:R3:W-:Y:S06]  /*3d20*/  MEMBAR.ALL.CTA ;  /* 0x0000000000007992 */ /* 0x0007ec0000008000 */
[----:B---3--:R-:W3:Y:S02]  /*3d30*/  FENCE.VIEW.ASYNC.S ;  /* 0x00000000000073c6 */ /* 0x008ee40000000000 */
[----:B---3--:R-:W-:Y:S01]  /*3d40*/  SYNCS.ARRIVE.TRANS64.RED.A1T0 RZ, [UR5], RZ ;  /* 0x000000ffffff79a7 */ /* 0x008fe20008100405 */
[----:B--2---:R-:W-:-:S13]  /*3d50*/  LOP3.LUT P1, RZ, R6, 0x1, RZ, 0xc0, !PT ;  /* 0x0000000106ff7812 */ /* 0x004fda000782c0ff */
[----:B------:R-:W-:Y:S05]  /*3d60*/  @P1 BRA `(.L_x_54) ;  /* 0xfffffffc00981947 */ /* 0x000fea000383ffff */
[----:B------:R-:W-:-:S04]  /*3d70*/  SHF.L.U32 R0, R3, 0x1f, RZ ;  /* 0x0000001f03007819 */ /* 0x000fc800000006ff */
[----:B------:R-:W2:Y:S02]  /*3d80*/  SYNCS.PHASECHK.TRANS64 P0, [UR4+0x168], R0 ;  /* 0x00016800ff0075a7 */ /* 0x000ea40008001004 */
[----:B-12---:R-:W-:Y:S05]  /*3d90*/  @P0 EXIT ;  /* 0x000000000000094d */ /* 0x006fea0003800000 */
[----:B------:R-:W-:-:S07]  /*3da0*/  MOV R0, UR4 ;  /* 0x0000000400007c02 */ /* 0x000fce0008000f00 */
.L_x_55:
[----:B-1----:R-:W-:-:S04]  /*3db0*/  SHF.L.U32 R2, R3, 0x1f, RZ ;  /* 0x0000001f03027819 */ /* 0x002fc800000006ff */
[----:B------:R1:W2:Y:S03]  /*3dc0*/  SYNCS.PHASECHK.TRANS64.TRYWAIT P0, [R0+URZ+0x168], R2 ;  /* 0x00016802000075a7 */ /* 0x0002a600080011ff */
[----:B--2---:R-:W-:Y:S05]  /*3dd0*/  @!P0 NANOSLEEP.SYNCS 0x989680 ;  /* 0x009896800000895d */ /* 0x004fea0003900000 */
[----:B------:R-:W2:Y:S02]  /*3de0*/  @!P0 SYNCS.PHASECHK.TRANS64 P0, [R0+URZ+0x168], R2 ;  /* 0x00016802000085a7 */ /* 0x000ea400080010ff */
[----:B--2---:R-:W-:Y:S05]  /*3df0*/  @P0 EXIT ;  /* 0x000000000000094d */ /* 0x004fea0003800000 */
[----:B------:R-:W-:Y:S05]  /*3e00*/  BRA `(.L_x_55) ;  /* 0xfffffffc00e87947 */ /* 0x000fea000383ffff */
.L_x_51:
[----:B------:R-:W-:-:S09]  /*3e10*/  UISETP.NE.AND UP0, UPT, UR18, URZ, UPT ;  /* 0x000000ff1200728c */ /* 0x000fd2000bf05270 */
[----:B------:R-:W-:Y:S05]  /*3e20*/  BRA.U UP0, `(.L_x_56) ;  /* 0x0000000d00407547 */ /* 0x000fea000b800000 */
[----:B------:R-:W2:Y:S01]  /*3e30*/  S2UR UR7, SR_CgaCtaId ;  /* 0x00000000000779c3 */ /* 0x000ea20000008800 */
[----:B------:R-:W-:Y:S01]  /*3e40*/  UMOV UR4, 0x40 ;  /* 0x0000004000047882 */ /* 0x000fe20000000000 */
[----:B------:R-:W-:Y:S01]  /*3e50*/  NOP ;  /* 0x0000000000007918 */ /* 0x000fe20000000000 */
[----:B------:R-:W-:Y:S01]  /*3e60*/  UMOV UR6, 0x400 ;  /* 0x0000040000067882 */ /* 0x000fe20000000000 */
[----:B--2---:R-:W-:Y:S02]  /*3e70*/  ULEA UR5, UR7, UR4, 0x18 ;  /* 0x0000000407057291 */ /* 0x004fe4000f8ec0ff */
[----:B------:R-:W-:-:S07]  /*3e80*/  ULEA UR6, UR7, UR6, 0x18 ;  /* 0x0000000607067291 */ /* 0x000fce000f8ec0ff */
[----:B------:R-:W2:Y:S02]  /*3e90*/  LDS.U8 R0, [UR5+0x1c] ;  /* 0x00001c05ff007984 */ /* 0x000ea40008000000 */
[----:B--2---:R-:W-:-:S13]  /*3ea0*/  ISETP.NE.AND P0, PT, R0, RZ, PT ;  /* 0x000000ff0000720c */ /* 0x004fda0003f05270 */
[----:B------:R-:W-:Y:S05]  /*3eb0*/  @P0 BRA `(.L_x_57) ;  /* 0x0000000000580947 */ /* 0x000fea0003800000 */
[----:B------:R-:W-:-:S13]  /*3ec0*/  ELECT P0, URZ, PT ;  /* 0x0000000000ff782f */ /* 0x000fda0003800000 */
[----:B------:R-:W-:Y:S05]  /*3ed0*/  @!P0 BRA `(.L_x_58) ;  /* 0x0000000000608947 */ /* 0x000fea0003800000 */
[----:B------:R-:W-:Y:S01]  /*3ee0*/  UMOV UR4, 0x10 ;  /* 0x0000001000047882 */ /* 0x000fe20000000000 */
[----:B------:R-:W-:Y:S01]  /*3ef0*/  HFMA2 R0, -RZ, RZ, 0, 5.9604644775390625e-08 ;  /* 0x00000001ff007431 */ /* 0x000fe200000001ff */
[----:B------:R-:W-:-:S03]  /*3f00*/  MOV R2, 0xffff ;  /* 0x0000ffff00027802 */ /* 0x000fc60000000f00 */
[----:B------:R-:W-:Y:S04]  /*3f10*/  DEPBAR.LE SB2, 0x36 ;  /* 0x0000ad800000791a */ /* 0x000fe80000000000 */
[----:B------:R-:W2:Y:S02]  /*3f20*/  UTCATOMSWS.FIND_AND_SET.ALIGN UP0, UR4, UR4 ;  /* 0x00000004000475e3 */ /* 0x000ea40008000800 */
[----:B--2---:R-:W-:Y:S01]  /*3f30*/  MOV R3, UR4 ;  /* 0x0000000400037c02 */ /* 0x004fe20008000f00 */
[----:B------:R-:W-:Y:S06]  /*3f40*/  BRA.U UP0, `(.L_x_59) ;  /* 0x0000000100187547 */ /* 0x000fec000b800000 */
.L_x_60:
[----:B------:R-:W-:Y:S05]  /*3f50*/  NANOSLEEP 0x64 ;  /* 0x000000640000795d */ /* 0x000fea0003800000 */
[----:B------:R-:W-:-:S05]  /*3f60*/  UMOV UR4, 0x10 ;  /* 0x0000001000047882 */ /* 0x000fca0000000000 */
[----:B------:R-:W-:Y:S04]  /*3f70*/  DEPBAR.LE SB2, 0x36 ;  /* 0x0000ad800000791a */ /* 0x000fe80000000000 */
[----:B------:R-:W2:Y:S02]  /*3f80*/  UTCATOMSWS.FIND_AND_SET.ALIGN UP0, UR4, UR4 ;  /* 0x00000004000475e3 */ /* 0x000ea40008000800 */
[----:B--2---:R-:W-:Y:S01]  /*3f90*/  MOV R3, UR4 ;  /* 0x0000000400037c02 */ /* 0x004fe20008000f00 */
[----:B------:R-:W-:Y:S05]  /*3fa0*/  BRA.U !UP0, `(.L_x_60) ;  /* 0xfffffffd08e87547 */ /* 0x000fea000b83ffff */
.L_x_59:
[-C--:B------:R-:W-:Y:S02]  /*3fb0*/  SHF.L.U32 R2, R2, R3.reuse, RZ ;  /* 0x0000000302027219 */ /* 0x080fe400000006ff */
[----:B------:R-:W-:Y:S01]  /*3fc0*/  SHF.L.U32 R0, R0, R3, RZ ;  /* 0x0000000300007219 */ /* 0x000fe200000006ff */
[----:B------:R-:W-:Y:S02]  /*3fd0*/  IMAD.SHL.U32 R3, R3, 0x20, RZ ;  /* 0x0000002003037824 */ /* 0x000fe400078e00ff */
[----:B------:R2:W-:Y:S04]  /*3fe0*/  ATOMS.OR RZ, [UR5+0x14], R2 ;  /* 0x00001402ffff798c */ /* 0x0005e8000b000005 */
[----:B------:R2:W-:Y:S04]  /*3ff0*/  ATOMS.OR RZ, [UR5+0x18], R0 ;  /* 0x00001800ffff798c */ /* 0x0005e8000b000005 */
[----:B------:R2:W-:Y:S01]  /*4000*/  STS [UR6+0x1b0], R3 ;  /* 0x0001b003ff007988 */ /* 0x0005e20008000806 */
[----:B------:R-:W-:Y:S05]  /*4010*/  BRA `(.L_x_58) ;  /* 0x0000000000107947 */ /* 0x000fea0003800000 */
.L_x_57:
[----:B------:R-:W-:Y:S02]  /*4020*/  MOV R0, 0xffffffff ;  /* 0xffffffff00007802 */ /* 0x000fe40000000f00 */
[----:B------:R-:W-:-:S03]  /*4030*/  MOV R2, 0x4060 ;  /* 0x0000406000027802 */ /* 0x000fc60000000f00 */
[----:B------:R2:W-:Y:S04]  /*4040*/  STS [UR6+0x1b0], R0 ;  /* 0x0001b000ff007988 */ /* 0x0005e80008000806 */
[----:B-12--5:R-:W-:Y:S05]  /*4050*/  CALL.REL.NOINC `($__internal_1_$__cuda_sm10x_tcgen05_guardrail_trap_phase_invalid_during_alloc) ;  /* 0x0000006c00607944 */ /* 0x026fea0003c00000 */
.L_x_58:
[----:B------:R-:W-:Y:S05]  /*4060*/  WARPSYNC.ALL ;  /* 0x0000000000007948 */ /* 0x000fea0003800000 */
[----:B------:R-:W3:Y:S01]  /*4070*/  S2UR UR4, SR_CgaCtaId ;  /* 0x00000000000479c3 */ /* 0x000ee20000008800 */
[----:B------:R-:W-:Y:S01]  /*4080*/  UMOV UR19, 0x400 ;  /* 0x0000040000137882 */ /* 0x000fe20000000000 */
[----:B------:R-:W-:-:S06]  /*4090*/  NOP ;  /* 0x0000000000007918 */ /* 0x000fcc0000000000 */
[----:B------:R-:W-:Y:S06]  /*40a0*/  BAR.ARV 0x6, 0xa0 ;  /* 0x0182800000007b1d */ /* 0x000fec0000002000 */
[----:B------:R-:W4:Y:S01]  /*40b0*/  LDCU UR5, c[0x0][0x394] ;  /* 0x00007280ff0577ac */ /* 0x000f220008000800 */
[----:B------:R-:W-:Y:S01]  /*40c0*/  IMAD.MOV.U32 R10, RZ, RZ, 0x1 ;  /* 0x00000001ff0a7424 */ /* 0x000fe200078e00ff */
[----:B------:R-:W-:Y:S01]  /*40d0*/  CS2R R8, SRZ ;  /* 0x0000000000087805 */ /* 0x000fe2000001ff00 */
[----:B------:R-:W1:Y:S01]  /*40e0*/  LDCU UR7, c[0x0][0x394] ;  /* 0x00007280ff0777ac */ /* 0x000e620008000800 */
[----:B------:R-:W-:Y:S01]  /*40f0*/  UMOV UR22, URZ ;  /* 0x000000ff00167c82 */ /* 0x000fe20008000000 */
[----:B------:R-:W-:Y:S01]  /*4100*/  UMOV UR16, URZ ;  /* 0x000000ff00107c82 */ /* 0x000fe20008000000 */
[----:B---3--:R-:W-:Y:S01]  /*4110*/  ULEA UR19, UR4, UR19, 0x18 ;  /* 0x0000001304137291 */ /* 0x008fe2000f8ec0ff */
[----:B------:R-:W-:Y:S01]  /*4120*/  UMOV UR26, 0x0 ;  /* 0x00000000001a7882 */ /* 0x000fe20000000000 */
[----:B------:R-:W-:-:S02]  /*4130*/  UMOV UR27, 0x4218010 ;  /* 0x04218010001b7882 */ /* 0x000fc40000000000 */
[----:B------:R-:W-:Y:S02]  /*4140*/  UIADD3 UR20, UPT, UPT, UR19, 0x15400, URZ ;  /* 0x0001540013147890 */ /* 0x000fe4000fffe0ff */
[----:B------:R-:W-:Y:S02]  /*4150*/  UIADD3 UR6, UPT, UPT, UR19, 0x4400, URZ ;  /* 0x0000440013067890 */ /* 0x000fe4000fffe0ff */
[----:B----4-:R-:W-:Y:S01]  /*4160*/  UIADD3 UR5, UPT, UPT, UR5, 0x1f, URZ ;  /* 0x0000001f05057890 */ /* 0x010fe2000fffe0ff */
[----:B------:R-:W2:Y:S01]  /*4170*/  LDS R11, [UR19+0x1b0] ;  /* 0x0001b013ff0b7984 */ /* 0x000ea20008000800 */
[----:B------:R-:W-:Y:S02]  /*4180*/  USHF.R.U32.HI UR20, URZ, 0x4, UR20 ;  /* 0x00000004ff147899 */ /* 0x000fe40008011614 */
[----:B------:R-:W-:Y:S02]  /*4190*/  USHF.R.S32.HI UR4, URZ, 0x1f, UR5 ;  /* 0x0000001fff047899 */ /* 0x000fe40008011405 */
[----:B------:R-:W-:-:S02]  /*41a0*/  UIADD3 UR29, UPT, UPT, UR19, 0x168, URZ ;  /* 0x00000168131d7890 */ /* 0x000fc4000fffe0ff */
[----:B------:R-:W-:Y:S02]  /*41b0*/  ULEA.HI UR4, UR4, UR5, URZ, 0x5 ;  /* 0x0000000504047291 */ /* 0x000fe4000f8f28ff */
[----:B------:R-:W-:Y:S02]  /*41c0*/  USHF.R.U32.HI UR6, URZ, 0x4, UR6 ;  /* 0x00000004ff067899 */ /* 0x000fe40008011606 */
[----:B------:R-:W-:Y:S02]  /*41d0*/  USHF.R.S32.HI UR28, URZ, 0x5, UR4 ;  /* 0x00000005ff1c7899 */ /* 0x000fe40008011404 */
[----:B------:R-:W-:Y:S02]  /*41e0*/  ULOP3.LUT UR20, UR20, 0x3fff, URZ, 0xc0, !UPT ;  /* 0x00003fff14147892 */ /* 0x000fe4000f8ec0ff */
[----:B------:R-:W-:Y:S02]  /*41f0*/  UISETP.LT.AND UP0, UPT, UR28, 0x1, UPT ;  /* 0x000000011c00788c */ /* 0x000fe4000bf01270 */
[----:B------:R-:W-:-:S02]  /*4200*/  UPRMT UR29, URZ, 0x654, UR29 ;  /* 0x00000654ff1d7896 */ /* 0x000fc4000800001d */
[----:B------:R-:W-:Y:S02]  /*4210*/  USEL UR30, UR28, 0x1, !UP0 ;  /* 0x000000011c1e7887 */ /* 0x000fe4000c000000 */
[----:B------:R-:W-:Y:S02]  /*4220*/  ULOP3.LUT UR21, UR6, 0x3fff, URZ, 0xc0, !UPT ;  /* 0x00003fff06157892 */ /* 0x000fe4000f8ec0ff */
[----:B------:R-:W-:Y:S02]  /*4230*/  ULOP3.LUT UR20, UR20, 0x1000000, URZ, 0xfc, !UPT ;  /* 0x0100000014147892 */ /* 0x000fe4000f8efcff */
[----:B------:R-:W-:Y:S02]  /*4240*/  UIADD3 UR30, UPT, UPT, -UR30, URZ, URZ ;  /* 0x000000ff1e1e7290 */ /* 0x000fe4000fffe1ff */
[----:B-1----:R-:W-:Y:S01]  /*4250*/  UISETP.GE.AND UP4, UPT, UR7, 0x1, UPT ;  /* 0x000000010700788c */ /* 0x002fe2000bf86270 */
[----:B------:R-:W-:Y:S01]  /*4260*/  UMOV UR24, 0x0 ;  /* 0x0000000000187882 */ /* 0x000fe20000000000 */
[----:B------:R-:W-:Y:S01]  /*4270*/  UMOV UR25, 0x4218010 ;  /* 0x0421801000197882 */ /* 0x000fe20000000000 */
[C---:B--2---:R-:W-:Y:S01]  /*4280*/  VIADD R3, R11.reuse, 0x80 ;  /* 0x000000800b037836 */ /* 0x044fe20000000000 */
[----:B------:R-:W-:-:S04]  /*4290*/  LOP3.LUT R2, R11, 0xffff, RZ, 0xc0, !PT ;  /* 0x0000ffff0b027812 */ /* 0x000fc800078ec0ff */
[----:B------:R-:W-:-:S05]  /*42a0*/  LOP3.LUT R3, R3, 0xffff, RZ, 0xc0, !PT ;  /* 0x0000ffff03037812 */ /* 0x000fca00078ec0ff */
[----:B------:R1:W-:Y:S02]  /*42b0*/  STL.64 [R1], R2 ;  /* 0x0000000201007387 */ /* 0x0003e40000100a00 */
.L_x_67:
[----:B-1----:R-:W-:-:S04]  /*42c0*/  SHF.L.U32 R2, R9, 0x1f, RZ ;  /* 0x0000001f09027819 */ /* 0x002fc800000006ff */
[----:B------:R-:W1:Y:S02]  /*42d0*/  SYNCS.PHASECHK.TRANS64.TRYWAIT P0, [UR19+0x160], R2 ;  /* 0x00016002ff0075a7 */ /* 0x000e640008001113 */
[----:B-12-4-:R-:W-:Y:S05]  /*42e0*/  @!P0 BRA `(.L_x_61) ;  /* 0x0000006000e08947 */ /* 0x016fea0003800000 */
.L_x_178:
[----:B------:R-:W2:Y:S01]  /*42f0*/  LDS.128 R4, [UR19+0x1a0] ;  /* 0x0001a013ff047984 */ /* 0x000ea20008000c00 */
[----:B------:R-:W-:Y:S01]  /*4300*/  ULEA UR23, UR22, UR19, 0x3 ;  /* 0x0000001316177291 */ /* 0x000fe2000f8e18ff */
[----:B-1----:R-:W-:Y:S01]  /*4310*/  SHF.L.U32 R2, R10, 0x1f, RZ ;  /* 0x0000001f0a027819 */ /* 0x002fe200000006ff */
[----:B------:R-:W-:Y:S01]  /*4320*/  @!PT LDS RZ, [RZ] ;  /* 0x00000000fffff984 */ /* 0x000fe20000000800 */
[----:B------:R-:W-:Y:S01]  /*4330*/  @!PT LDS RZ, [RZ] ;  /* 0x00000000fffff984 */ /* 0x000fe20000000800 */
[----:B------:R-:W-:Y:S01]  /*4340*/  @!PT LDS RZ, [RZ] ;  /* 0x00000000fffff984 */ /* 0x000fe20000000800 */
[----:B------:R-:W-:Y:S01]  /*4350*/  @!PT LDS RZ, [RZ] ;  /* 0x00000000fffff984 */ /* 0x000fe20000000800 */
[----:B------:R1:W-:Y:S06]  /*4360*/  MEMBAR.ALL.CTA ;  /* 0x0000000000007992 */ /* 0x0003ec0000008000 */
[----:B-1----:R-:W1:Y:S02]  /*4370*/  FENCE.VIEW.ASYNC.S ;  /* 0x00000000000073c6 */ /* 0x002e640000000000 */
[----:B-1----:R-:W-:Y:S01]  /*4380*/  SYNCS.ARRIVE.TRANS64.RED.A1T0 RZ, [UR29], RZ ;  /* 0x000000ffffff79a7 */ /* 0x002fe2000810041d */
[----:B------:R-:W1:Y:S02]  /*4390*/  SYNCS.PHASECHK.TRANS64.TRYWAIT P0, [UR23+0x180], R2 ;  /* 0x00018002ff0075a7 */ /* 0x000e640008001117 */
[----:B-12---:R-:W-:Y:S05]  /*43a0*/  @!P0 BRA `(.L_x_62) ;  /* 0x0000006000c88947 */ /* 0x006fea0003800000 */
.L_x_180:
[----:B------:R-:W-:Y:S05]  /*43b0*/  BRA.U !UP4, `(.L_x_63) ;  /* 0x000000010cc87547 */ /* 0x000fea000b800000 */
[----:B-1----:R-:W-:Y:S01]  /*43c0*/  IMAD.U32 R0, RZ, RZ, UR22 ;  /* 0x00000016ff007e24 */ /* 0x002fe2000f8e00ff */
[----:B------:R-:W-:-:S04]  /*43d0*/  ULEA UR4, UR16, UR19, 0x3 ;  /* 0x0000001310047291 */ /* 0x000fc8000f8e18ff */
[----:B------:R-:W-:-:S05]  /*43e0*/  LEA R0, R0, R1, 0x2 ;  /* 0x0000000100007211 */ /* 0x000fca00078e10ff */
[----:B------:R1:W5:Y:S01]  /*43f0*/  LDL R2, [R0] ;  /* 0x0000000000027983 */ /* 0x0003620000100800 */
[----:B------:R-:W-:Y:S01]  /*4400*/  UPLOP3.LUT UP2, UPT, UPT, UPT, UPT, 0x40, 0x4 ;  /* 0x000000000004789c */ /* 0x000fe20003f4e870 */
[----:B------:R-:W-:Y:S01]  /*4410*/  UMOV UR18, UR30 ;  /* 0x0000001e00127c82 */ /* 0x000fe20008000000 */
[----:B------:R-:W-:Y:S01]  /*4420*/  UMOV UR17, UR28 ;  /* 0x0000001c00117c82 */ /* 0x000fe20008000000 */
[----:B------:R-:W-:Y:S01]  /*4430*/  UMOV UR5, UR16 ;  /* 0x0000001000057c82 */ /* 0x000fe20008000000 */
[----:B-1----:R-:W-:-:S04]  /*4440*/  SHF.L.U32 R0, R8, 0x1f, RZ ;  /* 0x0000001f08007819 */ /* 0x002fc800000006ff */
[----:B------:R1:W2:Y:S03]  /*4450*/  SYNCS.PHASECHK.TRANS64.TRYWAIT P1, [UR4], R0 ;  /* 0x00000000ff0075a7 */ /* 0x0002a60008021104 */
.L_x_66:
[----:B------:R-:W-:Y:S02]  /*4460*/  UIADD3 UR18, UPT, UPT, UR18, 0x1, URZ ;  /* 0x0000000112127890 */ /* 0x000fe4000fffe0ff */
[----:B------:R-:W-:Y:S02]  /*4470*/  ULEA UR15, UR5, UR19, 0x3 ;  /* 0x00000013050f7291 */ /* 0x000fe4000f8e18ff */
[----:B------:R-:W-:Y:S01]  /*4480*/  UISETP.NE.AND UP3, UPT, UR18, URZ, UPT ;  /* 0x000000ff1200728c */ /* 0x000fe2000bf65270 */
[----:B--234-:R-:W-:Y:S10]  /*4490*/  @P1 BRA `(.L_x_64) ;  /* 0x00000000000c1947 */ /* 0x01cff40003800000 */
[----:B------:R-:W-:Y:S04]  /*44a0*/  SHF.L.U32 R3, R8, 0x1f, RZ ;  /* 0x0000001f08037819 */ /* 0x000fe800000006ff */
[----:B------:R-:W2:Y:S02]  /*44b0*/  SYNCS.PHASECHK.TRANS64.TRYWAIT P0, [UR15], R3 ;  /* 0x00000003ff0075a7 */ /* 0x000ea4000800110f */
[----:B--2---:R-:W-:Y:S05]  /*44c0*/  @!P0 BRA `(.L_x_65) ;  /* 0x0000006000988947 */ /* 0x004fea0003800000 */
.L_x_64:
[----:B------:R-:W-:Y:S01]  /*44d0*/  UISETP.NE.AND UP0, UPT, UR17, 0x1, UPT ;  /* 0x000000011100788c */ /* 0x000fe2000bf05270 */
[----:B------:R-:W-:Y:S01]  /*44e0*/  PLOP3.LUT P1, PT, PT, PT, PT, 0x80, 0x8 ;  /* 0x000000000008781c */ /* 0x000fe20003f2f070 */
[----:B------:R-:W-:Y:S02]  /*44f0*/  UIADD3 UR4, UPT, UPT, UR5, 0x1, URZ ;  /* 0x0000000105047890 */ /* 0x000fe4000fffe0ff */
[----:B------:R-:W-:Y:S02]  /*4500*/  ULEA UR10, UR5, UR21, 0x8 ;  /* 0x00000015050a7291 */ /* 0x000fe4000f8e40ff */
[----:B------:R-:W-:Y:S01]  /*4510*/  UISETP.NE.AND UP1, UPT, UR4, 0x11, UPT ;  /* 0x000000110400788c */ /* 0x000fe2000bf25270 */
[----:B------:R-:W-:Y:S01]  /*4520*/  PLOP3.LUT P0, PT, PT, PT, UP0, 0x80, 0x8 ;  /* 0x000000000008781c */ /* 0x000fe20003f0f008 */
[----:B------:R-:W-:Y:S02]  /*4530*/  ULEA UR8, UR5, UR20, 0x9 ;  /* 0x0000001405087291 */ /* 0x000fe4000f8e48ff */
[----:B------:R-:W-:Y:S02]  /*4540*/  USEL UR6, URZ, 0x1, UP1 ;  /* 0x00000001ff067887 */ /* 0x000fe40008800000 */
[----:B------:R-:W-:Y:S02]  /*4550*/  USEL UR16, UR4, URZ, UP1 ;  /* 0x000000ff04107287 */ /* 0x000fe40008800000 */
[----:B------:R-:W-:Y:S02]  /*4560*/  UIADD3 UR12, UPT, UPT, UR10, 0x80, URZ ;  /* 0x000000800a0c7890 */ /* 0x000fe4000fffe0ff */
[----:B------:R-:W-:Y:S01]  /*4570*/  @UP0 ULEA UR4, UR16, UR19, 0x3 ;  /* 0x0000001310040291 */ /* 0x000fe2000f8e18ff */
[----:B------:R-:W-:Y:S01]  /*4580*/  LOP3.LUT R8, R8, UR6, RZ, 0x3c, !PT ;  /* 0x0000000608087c12 */ /* 0x000fe2000f8e3cff */
[----:B------:R-:W-:Y:S01]  /*4590*/  UIADD3 UR6, UPT, UPT, UR8, 0x80, URZ ;  /* 0x0000008008067890 */ /* 0x000fe2000fffe0ff */
[----:B------:R-:W-:Y:S02]  /*45a0*/  UMOV UR11, 0x40004040 ;  /* 0x40004040000b7882 */ /* 0x000fe40000000000 */
[----:B-1----:R-:W-:Y:S01]  /*45b0*/  @P0 SHF.L.U32 R0, R8, 0x1f, RZ ;  /* 0x0000001f08000819 */ /* 0x002fe200000006ff */
[----:B------:R-:W-:Y:S01]  /*45c0*/  UMOV UR9, 0x40004040 ;  /* 0x4000404000097882 */ /* 0x000fe20000000000 */
[----:B------:R-:W-:Y:S01]  /*45d0*/  UMOV UR13, 0x40004040 ;  /* 0x40004040000d7882 */ /* 0x000fe20000000000 */
[----:B------:R-:W-:Y:S01]  /*45e0*/  UMOV UR7, 0x40004040 ;  /* 0x4000404000077882 */ /* 0x000fe20000000000 */
[----:B------:R3:W4:Y:S01]  /*45f0*/  @P0 SYNCS.PHASECHK.TRANS64.TRYWAIT P1, [UR4], R0 ;  /* 0x00000000ff0005a7 */ /* 0x0007220008021104 */
[----:B------:R-:W-:Y:S11]  /*4600*/  ELECT P0, URZ, PT ;  /* 0x0000000000ff782f */ /* 0x000ff60003800000 */
[----:B------:R-:W-:Y:S02]  /*4610*/  @!UPT UIADD3 URZ, UPT, UPT, URZ, URZ, URZ ;  /* 0x000000fffffff290 */ /* 0x000fe4000fffe0ff */
[C---:B-----5:R-:W-:Y:S02]  /*4620*/  @P0 R2UR.BROADCAST UR5, R2.reuse ;  /* 0x00000000020502ca */ /* 0x060fe400008e0000 */
[----:B------:R-:W-:Y:S11]  /*4630*/  ELECT P0, URZ, PT ;  /* 0x0000000000ff782f */ /* 0x000ff60003800000 */
[----:B------:R-:W-:Y:S02]  /*4640*/  @!UPT UIADD3 URZ, UPT, UPT, URZ, URZ, URZ ;  /* 0x000000fffffff290 */ /* 0x000fe4000fffe0ff */
[----:B------:R-:W-:Y:S01]  /*4650*/  @P0 R2UR.BROADCAST UR14, R2 ;  /* 0x00000000020e02ca */ /* 0x000fe200008e0000 */
[----:B------:R-:W-:Y:S02]  /*4660*/  UIADD3 UR4, UPT, UPT, UR15, 0x88, URZ ;  /* 0x000000880f047890 */ /* 0x000fe4000fffe0ff */
[----:B------:R-:W-:Y:S01]  /*4670*/  UIADD3 UR17, UPT, UPT, UR17, -0x1, URZ ;  /* 0xffffffff11117890 */ /* 0x000fe2000fffe0ff */
[----:B------:R1:W-:Y:S01]  /*4680*/  UTCHMMA gdesc[UR10], gdesc[UR8], tmem[UR5], tmem[UR26], idesc[UR27], UP2 ;  /* 0x00ff1a080a0075ea */ /* 0x0003e20009000005 */
[----:B------:R-:W-:Y:S08]  /*4690*/  UPLOP3.LUT UP2, UPT, UPT, UPT, UPT, 0x80, 0x8 ;  /* 0x000000000008789c */ /* 0x000ff00003f4f070 */
[----:B------:R3:W-:Y:S01]  /*46a0*/  UTCHMMA gdesc[UR12], gdesc[UR6], tmem[UR14], tmem[UR24], idesc[UR25], UPT ;  /* 0x00ff18060c0075ea */ /* 0x0007e2000b80000e */
[----:B------:R3:W-:Y:S01]  /*46b0*/  UTCBAR [UR4], URZ ;  /* 0x000000ff040073e9 */ /* 0x0007e200080000ff */
[----:B-1----:R-:W-:Y:S01]  /*46c0*/  UMOV UR5, UR16 ;  /* 0x0000001000057c82 */ /* 0x002fe20008000000 */
[----:B------:R-:W-:Y:S05]  /*46d0*/  BRA.U UP3, `(.L_x_66) ;  /* 0xfffffffd03607547 */ /* 0x000fea000b83ffff */
.L_x_63:
[----:B---3--:R-:W-:Y:S01]  /*46e0*/  UIADD3 UR4, UPT, UPT, UR22, 0x1, URZ ;  /* 0x0000000116047890 */ /* 0x008fe2000fffe0ff */
[----:B------:R-:W-:Y:S01]  /*46f0*/  LOP3.LUT P0, RZ, R6, 0x1, RZ, 0xc0, !PT ;  /* 0x0000000106ff7812 */ /* 0x000fe2000780c0ff */
[----:B------:R-:W-:Y:S01]  /*4700*/  UIADD3 UR5, UPT, UPT, UR23, 0x170, URZ ;  /* 0x0000017017057890 */ /* 0x000fe2000fffe0ff */
[----:B------:R-:W-:Y:S01]  /*4710*/  LOP3.LUT R9, R9, 0x1, RZ, 0x3c, !PT ;  /* 0x0000000109097812 */ /* 0x000fe200078e3cff */
[----:B------:R-:W-:-:S04]  /*4720*/  UISETP.NE.AND UP0, UPT, UR4, 0x2, UPT ;  /* 0x000000020400788c */ /* 0x000fc8000bf05270 */
[----:B------:R-:W-:Y:S02]  /*4730*/  USEL UR6, URZ, 0x1, UP0 ;  /* 0x00000001ff067887 */ /* 0x000fe40008000000 */
[----:B------:R-:W-:Y:S01]  /*4740*/  USEL UR22, UR4, URZ, UP0 ;  /* 0x000000ff04167287 */ /* 0x000fe20008000000 */
[----:B------:R2:W-:Y:S03]  /*4750*/  UTCBAR [UR5], URZ ;  /* 0x000000ff050073e9 */ /* 0x0005e600080000ff */
[----:B------:R-:W-:Y:S01]  /*4760*/  LOP3.LUT R10, R10, UR6, RZ, 0x3c, !PT ;  /* 0x000000060a0a7c12 */ /* 0x000fe2000f8e3cff */
[----:B------:R-:W-:Y:S07]  /*4770*/  @P0 BRA `(.L_x_67) ;  /* 0xfffffff800d00947 */ /* 0x000fee000383ffff */
[----:B------:R-:W3:Y:S01]  /*4780*/  S2UR UR6, SR_CgaCtaId ;  /* 0x00000000000679c3 */ /* 0x000ee20000008800 */
[----:B------:R-:W-:Y:S01]  /*4790*/  ELECT P0, URZ, PT ;  /* 0x0000000000ff782f */ /* 0x000fe20003800000 */
[----:B-1----:R-:W-:Y:S01]  /*47a0*/  IMAD.MOV.U32 R0, RZ, RZ, 0x1 ;  /* 0x00000001ff007424 */ /* 0x002fe200078e00ff */
[----:B------:R-:W-:Y:S01]  /*47b0*/  UIADD3 UR19, UPT, UPT, UR19, 0x180, URZ ;  /* 0x0000018013137890 */ /* 0x000fe2000fffe0ff */
[----:B------:R-:W-:Y:S01]  /*47c0*/  SHF.L.U32 R2, R10, 0x1f, RZ ;  /* 0x0000001f0a027819 */ /* 0x000fe200000006ff */
[----:B------:R-:W-:-:S03]  /*47d0*/  UMOV UR4, 0x40 ;  /* 0x0000004000047882 */ /* 0x000fc60000000000 */
[----:B------:R-:W-:Y:S01]  /*47e0*/  UVIRTCOUNT.DEALLOC.SMPOOL 0x80 ;  /* 0x000000800000784c */ /* 0x000fe20000000000 */
[----:B---3--:R-:W-:Y:S02]  /*47f0*/  ULEA UR6, UR6, UR4, 0x18 ;  /* 0x0000000406067291 */ /* 0x008fe4000f8ec0ff */
[----:B------:R-:W-:-:S07]  /*4800*/  ULEA UR4, UR22, UR19, 0x3 ;  /* 0x0000001316047291 */ /* 0x000fce000f8e18ff */
[----:B------:R1:W-:Y:S02]  /*4810*/  @P0 STS.U8 [UR6+0x1c], R0 ;  /* 0x00001c00ff000988 */ /* 0x0003e40008000006 */
[----:B------:R-:W3:Y:S02]  /*4820*/  SYNCS.PHASECHK.TRANS64.TRYWAIT P0, [UR4], R2 ;  /* 0x00000002ff0075a7 */ /* 0x000ee40008001104 */
[----:B-1-3--:R-:W-:Y:S05]  /*4830*/  @!P0 BRA `(.L_x_68) ;  /* 0x0000005c00d48947 */ /* 0x00afea0003800000 */
.L_x_183:
[----:B------:R-:W-:-:S04]  /*4840*/  UIADD3 UR4, UPT, UPT, UR22, 0x1, URZ ;  /* 0x0000000116047890 */ /* 0x000fc8000fffe0ff */
[----:B------:R-:W-:-:S04]  /*4850*/  UISETP.NE.AND UP0, UPT, UR4, 0x2, UPT ;  /* 0x000000020400788c */ /* 0x000fc8000bf05270 */
[----:B--2---:R-:W-:Y:S02]  /*4860*/  USEL UR5, URZ, 0x1, UP0 ;  /* 0x00000001ff057887 */ /* 0x004fe40008000000 */
[----:B------:R-:W-:-:S04]  /*4870*/  USEL UR4, UR4, URZ, UP0 ;  /* 0x000000ff04047287 */ /* 0x000fc80008000000 */
[----:B------:R-:W-:Y:S01]  /*4880*/  ULEA UR4, UR4, UR19, 0x3 ;  /* 0x0000001304047291 */ /* 0x000fe2000f8e18ff */
[----:B-1----:R-:W-:-:S04]  /*4890*/  LOP3.LUT R2, R10, UR5, RZ, 0x3c, !PT ;  /* 0x000000050a027c12 */ /* 0x002fc8000f8e3cff */
[----:B------:R-:W-:-:S04]  /*48a0*/  SHF.L.U32 R2, R2, 0x1f, RZ ;  /* 0x0000001f02027819 */ /* 0x000fc800000006ff */
[----:B------:R-:W1:Y:S02]  /*48b0*/  SYNCS.PHASECHK.TRANS64.TRYWAIT P0, [UR4], R2 ;  /* 0x00000002ff0075a7 */ /* 0x000e640008001104 */
[----:B-1----:R-:W-:Y:S05]  /*48c0*/  @!P0 BRA `(.L_x_69) ;  /* 0x0000005c00c88947 */ /* 0x002fea0003800000 */
.L_x_185:
[----:B------:R-:W-:Y:S01]  /*48d0*/  NOP ;  /* 0x0000000000007918 */ /* 0x000fe20000000000 */
[----:B-1----:R-:W1:Y:S01]  /*48e0*/  LDS R0, [UR6+0x14] ;  /* 0x00001406ff007984 */ /* 0x002e620008000800 */
[----:B------:R-:W-:Y:S01]  /*48f0*/  LOP3.LUT R3, R11, 0xffff, RZ, 0xc0, !PT ;  /* 0x0000ffff0b037812 */ /* 0x000fe200078ec0ff */
[----:B------:R-:W-:-:S03]  /*4900*/  IMAD.MOV.U32 R2, RZ, RZ, 0xffff ;  /* 0x0000ffffff027424 */ /* 0x000fc600078e00ff */
[----:B------:R-:W-:-:S04]  /*4910*/  SHF.R.U32.HI R3, RZ, 0x5, R3 ;  /* 0x00000005ff037819 */ /* 0x000fc80000011603 */
[----:B------:R-:W-:-:S04]  /*4920*/  SHF.L.U32 R2, R2, R3, RZ ;  /* 0x0000000302027219 */ /* 0x000fc800000006ff */
[----:B-1----:R-:W-:-:S04]  /*4930*/  LOP3.LUT R0, R0, R2, RZ, 0xc0, !PT ;  /* 0x0000000200007212 */ /* 0x002fc800078ec0ff */
[----:B------:R-:W-:Y:S01]  /*4940*/  ISETP.NE.AND P0, PT, R0, R2, PT ;  /* 0x000000020000720c */ /* 0x000fe20003f05270 */
[----:B------:R-:W-:-:S05]  /*4950*/  IMAD.MOV.U32 R0, RZ, RZ, 0x1 ;  /* 0x00000001ff007424 */ /* 0x000fca00078e00ff */
[----:B------:R-:W-:-:S07]  /*4960*/  SHF.L.U32 R0, R0, R3, RZ ;  /* 0x0000000300007219 */ /* 0x000fce00000006ff */
[----:B------:R-:W-:Y:S05]  /*4970*/  @P0 BRA `(.L_x_70) ;  /* 0x00000000005c0947 */ /* 0x000fea0003800000 */
[----:B------:R-:W1:Y:S02]  /*4980*/  LDS R3, [UR6+0x18] ;  /* 0x00001806ff037984 */ /* 0x000e640008000800 */
[----:B-1----:R-:W-:-:S04]  /*4990*/  LOP3.LUT R3, R3, R0, RZ, 0xc0, !PT ;  /* 0x0000000003037212 */ /* 0x002fc800078ec0ff */
[----:B------:R-:W-:-:S13]  /*49a0*/  ISETP.NE.AND P0, PT, R3, R0, PT ;  /* 0x000000000300720c */ /* 0x000fda0003f05270 */
[----:B------:R-:W-:Y:S05]  /*49b0*/  @P0 BRA `(.L_x_71) ;  /* 0x0000000000400947 */ /* 0x000fea0003800000 */
[----:B------:R-:W-:Y:S01]  /*49c0*/  R2UR UR4, R2 ;  /* 0x00000000020472ca */ /* 0x000fe200000e0000 */
[----:B------:R-:W1:Y:S01]  /*49d0*/  S2R R3, SR_LANEID ;  /* 0x0000000000037919 */ /* 0x000e620000000000 */
[----:B------:R-:W-:-:S04]  /*49e0*/  LOP3.LUT R0, RZ, R0, RZ, 0x33, !PT ;  /* 0x00000000ff007212 */ /* 0x000fc800078e33ff */
[----:B------:R-:W2:Y:S07]  /*49f0*/  REDUX UR7, R0 ;  /* 0x00000000000773c4 */ /* 0x000eae0000000000 */
[----:B------:R-:W-:-:S03]  /*4a00*/  ULOP3.LUT UR5, URZ, UR4, URZ, 0x33, !UPT ;  /* 0x00000004ff057292 */ /* 0x000fc6000f8e33ff */
[----:B------:R-:W-:Y:S02]  /*4a10*/  VOTEU.ANY UR4, UPT, PT ;  /* 0x0000000000047886 */ /* 0x000fe400038e0100 */
[----:B------:R-:W-:Y:S01]  /*4a20*/  UFLO.U32 UR4, UR4 ;  /* 0x00000004000472bd */ /* 0x000fe200080e0000 */
[----:B------:R-:W-:-:S04]  /*4a30*/  IMAD.U32 R2, RZ, RZ, UR5 ;  /* 0x00000005ff027e24 */ /* 0x000fc8000f8e00ff */
[----:B------:R-:W3:Y:S02]  /*4a40*/  REDUX UR8, R2 ;  /* 0x00000000020873c4 */ /* 0x000ee40000000000 */
[----:B------:R1:W-:Y:S01]  /*4a50*/  UTCATOMSWS.AND URZ, UR5 ;  /* 0x0000000500ff79e3 */ /* 0x0003e20008000000 */
[----:B--2---:R-:W-:Y:S01]  /*4a60*/  IMAD.U32 R0, RZ, RZ, UR7 ;  /* 0x00000007ff007e24 */ /* 0x004fe2000f8e00ff */
[----:B-1----:R-:W-:Y:S01]  /*4a70*/  ISETP.EQ.U32.AND P0, PT, R3, UR4, PT ;  /* 0x0000000403007c0c */ /* 0x002fe2000bf02070 */
[----:B---3--:R-:W-:-:S12]  /*4a80*/  IMAD.U32 R2, RZ, RZ, UR8 ;  /* 0x00000008ff027e24 */ /* 0x008fd8000f8e00ff */
[----:B------:R1:W-:Y:S04]  /*4a90*/  @P0 ATOMS.AND RZ, [UR6+0x14], R2 ;  /* 0x00001402ffff098c */ /* 0x0003e8000a800006 */
[----:B------:R1:W-:Y:S01]  /*4aa0*/  @P0 ATOMS.AND RZ, [UR6+0x18], R0 ;  /* 0x00001800ffff098c */ /* 0x0003e2000a800006 */
[----:B------:R-:W-:Y:S05]  /*4ab0*/  BRA `(.L_x_72) ;  /* 0x0000000000147947 */ /* 0x000fea0003800000 */
.L_x_71:
[----:B------:R-:W-:Y:S02]  /*4ac0*/  MOV R2, 0x4ae0 ;  /* 0x00004ae000027802 */ /* 0x000fe40000000f00 */
[----:B----45:R-:W-:Y:S05]  /*4ad0*/  CALL.REL.NOINC `($__internal_0_$__cuda_sm10x_tcgen05_guardrail_trap_col_being_dealloced_not_returned_by_alloc) ;  /* 0x0000006000b47944 */ /* 0x030fea0003c00000 */
[----:B------:R-:W-:Y:S05]  /*4ae0*/  BRA `(.L_x_72) ;  /* 0x0000000000087947 */ /* 0x000fea0003800000 */
.L_x_70:
[----:B------:R-:W-:Y:S02]  /*4af0*/  MOV R2, 0x4b10 ;  /* 0x00004b1000027802 */ /* 0x000fe40000000f00 */
[----:B----45:R-:W-:Y:S05]  /*4b00*/  CALL.REL.NOINC `($__internal_2_$__cuda_sm10x_tcgen05_guardrail_trap_unallocated_columns_being_dealloced) ;  /* 0x0000006000c07944 */ /* 0x030fea0003c00000 */
.L_x_72:
[----:B------:R-:W-:Y:S01]  /*4b10*/  NOP ;  /* 0x0000000000007918 */ /* 0x000fe20000000000 */
[----:B------:R-:W-:Y:S05]  /*4b20*/  EXIT ;  /* 0x000000000000794d */ /* 0x000fea0003800000 */
.L_x_56:
[----:B------:R-:W2:Y:S01]  /*4b30*/  LDCU UR5, c[0x0][0x384] ;  /* 0x00007080ff0577ac */ /* 0x000ea20008000800 */
[----:B------:R-:W-:Y:S02]  /*4b40*/  UISETP.NE.OR UP0, UPT, UR18, 0x3, !UP3 ;  /* 0x000000031200788c */ /* 0x000fe4000df05670 */
[----:B--2---:R-:W-:-:S07]  /*4b50*/  UIADD3 UR5, UPT, UPT, UR5, 0x7f, URZ ;  /* 0x0000007f05057890 */ /* 0x004fce000fffe0ff */
[----:B------:R-:W-:Y:S05]  /*4b60*/  BRA.U UP0, `(.L_x_73) ;  /* 0x0000001900007547 */ /* 0x000fea000b800000 */
[----:B------:R-:W2:Y:S01]  /*4b70*/  LDCU UR56, c[0x0][0x388] ;  /* 0x00007100ff3877ac */ /* 0x000ea20008000800 */
[----:B------:R-:W3:Y:S01]  /*4b80*/  S2UR UR10, SR_CgaCtaId ;  /* 0x00000000000a79c3 */ /* 0x000ee20000008800 */
[----:B------:R-:W-:Y:S01]  /*4b90*/  R2UR UR47, R48 ;  /* 0x00000000302f72ca */ /* 0x000fe200000e0000 */
[----:B------:R-:W-:Y:S01]  /*4ba0*/  IMAD.MOV.U32 R10, RZ, RZ, 0x1 ;  /* 0x00000001ff0a7424 */ /* 0x000fe200078e00ff */
[----:B------:R-:W-:Y:S01]  /*4bb0*/  USHF.R.S32.HI UR4, URZ, 0x1f, UR5 ;  /* 0x0000001fff047899 */ /* 0x000fe20008011405 */
[----:B------:R-:W-:Y:S01]  /*4bc0*/  R2UR UR46, R49 ;  /* 0x00000000312e72ca */ /* 0x000fe200000e0000 */
[----:B------:R-:W4:Y:S01]  /*4bd0*/  LDCU UR41, c[0x0][0x370] ;  /* 0x00006e00ff2977ac */ /* 0x000f220008000800 */
[----:B------:R-:W-:Y:S02]  /*4be0*/  IMAD.MOV.U32 R9, RZ, RZ, RZ ;  /* 0x000000ffff097224 */ /* 0x000fe400078e00ff */
[----:B------:R-:W1:Y:S01]  /*4bf0*/  LDC.64 R14, c[0x0][0x348] ;  /* 0x0000d200ff0e7b82 */ /* 0x000e620000000a00 */
[----:B------:R-:W-:Y:S01]  /*4c00*/  ULEA.HI UR4, UR4, UR5, URZ, 0x7 ;  /* 0x0000000504047291 */ /* 0x000fe2000f8f38ff */
[----:B------:R-:W4:Y:S03]  /*4c10*/  LDCU.128 UR32, c[0x0][0xc10] ;  /* 0x00018200ff2077ac */ /* 0x000f260008000c00 */
[----:B------:R-:W-:Y:S01]  /*4c20*/  USHF.R.S32.HI UR27, URZ, 0x7, UR4 ;  /* 0x00000007ff1b7899 */ /* 0x000fe20008011404 */
[----:B--2---:R-:W-:Y:S01]  /*4c30*/  IMAD.U32 R0, RZ, RZ, UR56 ;  /* 0x00000038ff007e24 */ /* 0x004fe2000f8e00ff */
[----:B------:R-:W2:Y:S04]  /*4c40*/  LDCU UR40, c[0x0][0x374] ;  /* 0x00006e80ff2877ac */ /* 0x000ea80008000800 */
[----:B------:R-:W-:Y:S01]  /*4c50*/  IMAD.U32 R3, RZ, RZ, UR27 ;  /* 0x0000001bff037e24 */ /* 0x000fe2000f8e00ff */
[----:B------:R-:W-:Y:S01]  /*4c60*/  IABS R0, R0 ;  /* 0x0000000000007213 */ /* 0x000fe20000000000 */
[----:B------:R-:W4:Y:S03]  /*4c70*/  LDCU.64 UR4, c[0x0][0x988] ;  /* 0x00013100ff0477ac */ /* 0x000f260008000a00 */
[----:B------:R-:W-:Y:S01]  /*4c80*/  IABS R2, R3 ;  /* 0x0000000300027213 */ /* 0x000fe20000000000 */
[----:B------:R-:W1:Y:S01]  /*4c90*/  LDCU.64 UR30, c[0x0][0x990] ;  /* 0x00013200ff1e77ac */ /* 0x000e620008000a00 */
[----:B------:R-:W-:-:S02]  /*4ca0*/  R2UR UR25, R0 ;  /* 0x00000000001972ca */ /* 0x000fc400000e0000 */
[----:B------:R-:W-:Y:S01]  /*4cb0*/  R2UR UR26, R2 ;  /* 0x00000000021a72ca */ /* 0x000fe200000e0000 */
[----:B------:R-:W-:Y:S01]  /*4cc0*/  UMOV UR20, 0x400 ;  /* 0x0000040000147882 */ /* 0x000fe20000000000 */
[----:B------:R-:W1:Y:S01]  /*4cd0*/  LDCU UR17, c[0x0][0xc0c] ;  /* 0x00018180ff1177ac */ /* 0x000e620008000800 */
[----:B---3--:R-:W-:Y:S01]  /*4ce0*/  ULEA UR20, UR10, UR20, 0x18 ;  /* 0x000000140a147291 */ /* 0x008fe2000f8ec0ff */
[----:B------:R-:W3:Y:S07]  /*4cf0*/  LDCU UR57, c[0x0][0xc20] ;  /* 0x00018400ff3977ac */ /* 0x000eee0008000800 */
[----:B------:R-:W2:Y:S01]  /*4d00*/  I2F.RP R0, UR25 ;  /* 0x0000001900007d06 */ /* 0x000ea20008209400 */
[----:B----4-:R-:W-:Y:S01]  /*4d10*/  UISETP.NE.U32.AND UP0, UPT, UR4, URZ, UPT ;  /* 0x000000ff0400728c */ /* 0x010fe2000bf05070 */
[----:B------:R-:W4:Y:S01]  /*4d20*/  LDCU UR4, c[0x0][0xc30] ;  /* 0x00018600ff0477ac */ /* 0x000f220008000800 */
[----:B------:R-:W4:Y:S05]  /*4d30*/  LDCU UR29, c[0x0][0x38c] ;  /* 0x00007180ff1d77ac */ /* 0x000f2a0008000800 */
[----:B------:R-:W3:Y:S01]  /*4d40*/  I2F.RP R2, UR26 ;  /* 0x0000001a00027d06 */ /* 0x000ee20008209400 */
[----:B------:R-:W-:-:S02]  /*4d50*/  UISETP.NE.AND.EX UP6, UPT, UR5, URZ, UPT, UP0 ;  /* 0x000000ff0500728c */ /* 0x000fc4000bfc5300 */
[----:B------:R-:W-:Y:S02]  /*4d60*/  UIADD3 UR51, UPT, UPT, UR20, 0x128, URZ ;  /* 0x0000012814337890 */ /* 0x000fe4000fffe0ff */
[----:B------:R-:W-:-:S03]  /*4d70*/  UIADD3 UR38, UPT, UPT, UR20, 0x110, URZ ;  /* 0x0000011014267890 */ /* 0x000fc6000fffe0ff */
[----:B--2---:R-:W2:Y:S01]  /*4d80*/  MUFU.RCP R0, R0 ;  /* 0x0000000000007308 */ /* 0x004ea20000001000 */
[----:B------:R-:W-:Y:S02]  /*4d90*/  UIADD3 UR37, UPT, UPT, UR20, 0x118, URZ ;  /* 0x0000011814257890 */ /* 0x000fe4000fffe0ff */
[----:B------:R-:W-:Y:S02]  /*4da0*/  UIADD3 UR36, UPT, UPT, UR20, 0x120, URZ ;  /* 0x0000012014247890 */ /* 0x000fe4000fffe0ff */
[----:B------:R-:W-:Y:S02]  /*4db0*/  UPRMT UR51, UR10, 0x654, UR51 ;  /* 0x000006540a337896 */ /* 0x000fe40008000033 */
[----:B------:R-:W-:Y:S01]  /*4dc0*/  UPRMT UR54, UR10, 0x654, UR38 ;  /* 0x000006540a367896 */ /* 0x000fe20008000026 */
[----:B---3--:R-:W3:Y:S01]  /*4dd0*/  MUFU.RCP R2, R2 ;  /* 0x0000000200027308 */ /* 0x008ee20000001000 */
[----:B------:R-:W-:Y:S02]  /*4de0*/  UPRMT UR53, UR10, 0x654, UR37 ;  /* 0x000006540a357896 */ /* 0x000fe40008000025 */
[----:B------:R-:W-:-:S02]  /*4df0*/  UPRMT UR52, UR10, 0x654, UR36 ;  /* 0x000006540a347896 */ /* 0x000fc40008000024 */
[----:B------:R-:W-:Y:S02]  /*4e00*/  UIMAD.WIDE.U32 UR12, UR41, UR32, URZ ;  /* 0x00000020290c72a5 */ /* 0x000fe4000f8e00ff */
[----:B------:R-:W-:Y:S01]  /*4e10*/  UIMAD.WIDE.U32 UR14, UR40, UR35, URZ ;  /* 0x00000023280e72a5 */ /* 0x000fe2000f8e00ff */
[----:B--2---:R-:W-:Y:S01]  /*4e20*/  VIADD R0, R0, 0xffffffe ;  /* 0x0ffffffe00007836 */ /* 0x004fe20000000000 */
[----:B------:R-:W-:Y:S01]  /*4e30*/  UMOV UR8, URZ ;  /* 0x000000ff00087c82 */ /* 0x000fe20008000000 */
[----:B-1----:R-:W-:Y:S02]  /*4e40*/  UISETP.NE.AND UP0, UPT, UR39, 0x1, UPT ;  /* 0x000000012700788c */ /* 0x002fe4000bf05270 */
[----:B------:R-:W-:Y:S02]  /*4e50*/  UISETP.NE.U32.AND UP0, UPT, UR30, URZ, UPT ;  /* 0x000000ff1e00728c */ /* 0x000fe4000bf05070 */
[----:B------:R-:W1:Y:S01]  /*4e60*/  F2I.FTZ.U32.TRUNC.NTZ R0, R0 ;  /* 0x0000000000007305 */ /* 0x000e62000021f000 */
[----:B------:R-:W-:Y:S01]  /*4e70*/  UIADD3 UR48, UPT, UPT, UR20, 0x168, URZ ;  /* 0x0000016814307890 */ /* 0x000fe2000fffe0ff */
[----:B---3--:R-:W-:Y:S01]  /*4e80*/  VIADD R2, R2, 0xffffffe ;  /* 0x0ffffffe02027836 */ /* 0x008fe20000000000 */
[----:B------:R-:W-:-:S02]  /*4e90*/  UISETP.GE.AND UP3, UPT, UR39, 0x1, UPT ;  /* 0x000000012700788c */ /* 0x000fc4000bf66270 */
[----:B------:R-:W-:Y:S01]  /*4ea0*/  UISETP.NE.AND.EX UP4, UPT, UR31, URZ, UPT, UP0 ;  /* 0x000000ff1f00728c */ /* 0x000fe2000bf85300 */
[----:B------:R-:W-:Y:S02]  /*4eb0*/  UMOV UR45, UR13 ;  /* 0x0000000d002d7c82 */ /* 0x000fe40008000000 */
[----:B------:R-:W2:Y:S01]  /*4ec0*/  F2I.FTZ.U32.TRUNC.NTZ R2, R2 ;  /* 0x0000000200027305 */ /* 0x000ea2000021f000 */
[----:B------:R-:W-:Y:S01]  /*4ed0*/  UMOV UR44, UR15 ;  /* 0x0000000f002c7c82 */ /* 0x000fe20008000000 */
[----:B------:R-:W-:Y:S02]  /*4ee0*/  UISETP.NE.AND UP3, UPT, UR17, 0x1, UPT ;  /* 0x000000011100788c */ /* 0x000fe4000bf65270 */
[----:B------:R-:W-:Y:S02]  /*4ef0*/  UISETP.NE.AND UP0, UPT, UR34, 0x1, UPT ;  /* 0x000000012200788c */ /* 0x000fe4000bf05270 */
[----:B------:R-:W-:Y:S01]  /*4f00*/  UISETP.NE.AND UP5, UPT, UR56, URZ, UPT ;  /* 0x000000ff3800728c */ /* 0x000fe2000bfa5270 */
[----:B-1----:R-:W-:Y:S01]  /*4f10*/  R2UR UR7, R0 ;  /* 0x00000000000772ca */ /* 0x002fe200000e0000 */
[----:B------:R-:W-:Y:S01]  /*4f20*/  UPLOP3.LUT UP2, UPT, UPT, UPT, UPT, 0x40, 0x4 ;  /* 0x000000000004789c */ /* 0x000fe20003f4e870 */
[----:B------:R-:W-:Y:S01]  /*4f30*/  IABS R0, R3 ;  /* 0x0000000300007213 */ /* 0x000fe20000000000 */
[----:B------:R-:W1:Y:S04]  /*4f40*/  LDCU.64 UR18, c[0x0][0xc28] ;  /* 0x00018500ff1277ac */ /* 0x000e680008000a00 */
[----:B------:R-:W-:Y:S01]  /*4f50*/  IMAD.MOV R0, RZ, RZ, -R0 ;  /* 0x000000ffff007224 */ /* 0x000fe200078e0a00 */
[----:B--2---:R-:W-:Y:S01]  /*4f60*/  R2UR UR9, R2 ;  /* 0x00000000020972ca */ /* 0x004fe200000e0000 */
[----:B------:R-:W-:Y:S01]  /*4f70*/  IMAD.MOV.U32 R2, RZ, RZ, 0x1000 ;  /* 0x00001000ff027424 */ /* 0x000fe200078e00ff */
[----:B------:R-:W-:-:S02]  /*4f80*/  UPRMT UR48, URZ, 0x654, UR48 ;  /* 0x00000654ff307896 */ /* 0x000fc40008000030 */
[----:B------:R-:W-:Y:S01]  /*4f90*/  R2UR UR49, R0 ;  /* 0x00000000003172ca */ /* 0x000fe200000e0000 */
[----:B------:R-:W-:Y:S02]  /*4fa0*/  UIADD3 UR5, UPT, UPT, URZ, -UR7, URZ ;  /* 0x80000007ff057290 */ /* 0x000fe4000fffe0ff */
[----:B------:R-:W-:Y:S02]  /*4fb0*/  USHF.R.U32.HI UR45, URZ, UR33, UR45 ;  /* 0x00000021ff2d7299 */ /* 0x000fe4000801162d */
[----:B------:R-:W-:Y:S02]  /*4fc0*/  UIMAD UR5, UR5, UR25, URZ ;  /* 0x00000019050572a4 */ /* 0x000fe4000f8e02ff */
[----:B------:R-:W-:Y:S02]  /*4fd0*/  USHF.R.U32.HI UR44, URZ, UR57, UR44 ;  /* 0x00000039ff2c7299 */ /* 0x000fe4000801162c */
[----:B------:R-:W-:Y:S02]  /*4fe0*/  UIADD3 UR6, UPT, UPT, URZ, -UR9, URZ ;  /* 0x80000009ff067290 */ /* 0x000fe4000fffe0ff */
[----:B----4-:R-:W-:-:S02]  /*4ff0*/  UISETP.NE.AND UP3, UPT, UR4, 0x1, UPT ;  /* 0x000000010400788c */ /* 0x010fc4000bf65270 */
[----:B------:R-:W-:Y:S02]  /*5000*/  UIMAD UR10, UR6, UR26, URZ ;  /* 0x0000001a060a72a4 */ /* 0x000fe4000f8e02ff */
[----:B------:R-:W-:Y:S01]  /*5010*/  UISETP.NE.AND UP0, UPT, UR29, URZ, UPT ;  /* 0x000000ff1d00728c */ /* 0x000fe2000bf05270 */
[----:B------:R-:W-:Y:S01]  /*5020*/  UMOV UR6, URZ ;  /* 0x000000ff00067c82 */ /* 0x000fe20008000000 */
[----:B------:R-:W-:Y:S02]  /*5030*/  UIMAD.WIDE.U32 UR8, UR9, UR10, UR8 ;  /* 0x0000000a090872a5 */ /* 0x000fe4000f8e0008 */
[----:B------:R-:W-:Y:S02]  /*5040*/  UIMAD.WIDE.U32 UR42, UR7, UR5, UR6 ;  /* 0x00000005072a72a5 */ /* 0x000fe4000f8e0006 */
[----:B------:R-:W-:-:S05]  /*5050*/  UISETP.NE.AND UP5, UPT, UR27, URZ, UPT ;  /* 0x000000ff1b00728c */ /* 0x000fca000bfa5270 */
[----:B------:R-:W-:Y:S01]  /*5060*/  UMOV UR42, UR43 ;  /* 0x0000002b002a7c82 */ /* 0x000fe20008000000 */
[----:B-1----:R-:W-:-:S05]  /*5070*/  UMOV UR43, UR9 ;  /* 0x00000009002b7c82 */ /* 0x002fca0008000000 */
.L_x_84:
[----:B------:R-:W-:Y:S04]  /*5080*/  SHF.L.U32 R3, R9, 0x1f, RZ ;  /* 0x0000001f09037819 */ /* 0x000fe800000006ff */
[----:B-1----:R-:W1:Y:S02]  /*5090*/  SYNCS.PHASECHK.TRANS64.TRYWAIT P0, [UR20+0x160], R3 ;  /* 0x00016003ff0075a7 */ /* 0x002e640008001114 */
[----:B-1----:R-:W-:Y:S05]  /*50a0*/  @!P0 BRA `(.L_x_74) ;  /* 0x0000005400e88947 */ /* 0x002fea0003800000 */
.L_x_187:
[----:B------:R-:W2:Y:S01]  /*50b0*/  LDS.128 R4, [UR20+0x1a0] ;  /* 0x0001a014ff047984 */ /* 0x000ea20008000c00 */
[----:B------:R-:W-:Y:S01]  /*50c0*/  @!PT LDS RZ, [RZ] ;  /* 0x00000000fffff984 */ /* 0x000fe20000000800 */
[----:B------:R-:W-:Y:S01]  /*50d0*/  @!PT LDS RZ, [RZ] ;  /* 0x00000000fffff984 */ /* 0x000fe20000000800 */
[----:B------:R-:W-:Y:S01]  /*50e0*/  @!PT LDS RZ, [RZ] ;  /* 0x00000000fffff984 */ /* 0x000fe20000000800 */
[----:B------:R-:W-:Y:S01]  /*50f0*/  @!PT LDS RZ, [RZ] ;  /* 0x00000000fffff984 */ /* 0x000fe20000000800 */
[----:B------:R3:W-:Y:S06]  /*5100*/  MEMBAR.ALL.CTA ;  /* 0x0000000000007992 */ /* 0x0007ec0000008000 */
[----:B---3--:R-:W3:Y:S02]  /*5110*/  FENCE.VIEW.ASYNC.S ;  /* 0x00000000000073c6 */ /* 0x008ee40000000000 */
[----:B---3--:R-:W-:Y:S01]  /*5120*/  SYNCS.ARRIVE.TRANS64.RED.A1T0 RZ, [UR48], RZ ;  /* 0x000000ffffff79a7 */ /* 0x008fe20008100430 */
[----:B--2---:R-:W-:Y:S11]  /*5130*/  LOP3.LUT P0, RZ, R6, 0x1, RZ, 0xc0, !PT ;  /* 0x0000000106ff7812 */ /* 0x004ff6000780c0ff */
[----:B------:R-:W-:Y:S02]  /*5140*/  @!UPT UIADD3 URZ, UPT, UPT, URZ, URZ, URZ ;  /* 0x000000fffffff290 */ /* 0x000fe4000fffe0ff */
[----:B------:R-:W-:Y:S01]  /*5150*/  VOTEU.ANY UP0, P0 ;  /* 0x0000000000ff7886 */ /* 0x000fe20000000100 */
[----:B------:R-:W-:Y:S11]  /*5160*/  PLOP3.LUT P0, PT, PT, PT, UP0, 0x80, 0x8 ;  /* 0x000000000008781c */ /* 0x000ff60003f0f008 */
[----:B------:R-:W-:Y:S02]  /*5170*/  @!UPT UIADD3 URZ, UPT, UPT, URZ, URZ, URZ ;  /* 0x000000fffffff290 */ /* 0x000fe4000fffe0ff */
[----:B-1----:R-:W-:Y:S02]  /*5180*/  @P0 MOV R3, R4 ;  /* 0x0000000400030202 */ /* 0x002fe40000000f00 */
[----:B------:R-:W-:Y:S02]  /*5190*/  @P0 LOP3.LUT R0, R5, 0xffff, RZ, 0xc0, !PT ;  /* 0x0000ffff05000812 */ /* 0x000fe400078ec0ff */
[----:B------:R-:W-:Y:S02]  /*51a0*/  @P0 R2UR UR5, R3 ;  /* 0x00000000030502ca */ /* 0x000fe400000e0000 */
[----:B------:R-:W-:Y:S11]  /*51b0*/  @P0 R2UR UR4, R0 ;  /* 0x00000000000402ca */ /* 0x000ff600000e0000 */
[----:B------:R-:W-:Y:S02]  /*51c0*/  @UP0 UMOV UR16, UR5 ;  /* 0x0000000500100c82 */ /* 0x000fe40008000000 */
[----:B------:R-:W-:Y:S01]  /*51d0*/  @UP0 UMOV UR15, UR4 ;  /* 0x00000004000f0c82 */ /* 0x000fe20008000000 */
[----:B------:R-:W-:Y:S09]  /*51e0*/  UISETP.GE.AND UP0, UPT, UR39, 0x1, UPT ;  /* 0x000000012700788c */ /* 0x000ff2000bf06270 */
[----:B------:R-:W-:Y:S05]  /*51f0*/  BRA.U !UP0, `(.L_x_75) ;  /* 0x0000000108c07547 */ /* 0x000fea000b800000 */
[----:B------:R-:W-:Y:S02]  /*5200*/  UIMAD.WIDE.U32 UR8, UR15, UR35, URZ ;  /* 0x000000230f0872a5 */ /* 0x000fe4000f8e00ff */
[----:B------:R-:W-:Y:S02]  /*5210*/  UP2UR UR14, UPR, URZ, 0x4 ;  /* 0x00000004ff0e7883 */ /* 0x000fe40008000000 */
[----:B------:R-:W-:Y:S02]  /*5220*/  UISETP.NE.AND UP2, UPT, UR34, 0x1, UPT ;  /* 0x000000012200788c */ /* 0x000fe4000bf45270 */
[----:B------:R-:W-:Y:S02]  /*5230*/  UIMAD.WIDE.U32 UR10, UR16, UR32, URZ ;  /* 0x00000020100a72a5 */ /* 0x000fe4000f8e00ff */
[----:B------:R-:W-:Y:S02]  /*5240*/  USEL UR4, UR40, UR44, !UP2 ;  /* 0x0000002c28047287 */ /* 0x000fe4000d000000 */
[----:B------:R-:W-:Y:S02]  /*5250*/  UISETP.NE.AND UP0, UPT, UR17, 0x1, UPT ;  /* 0x000000011100788c */ /* 0x000fe4000bf05270 */
[----:B------:R-:W-:Y:S02]  /*5260*/  UP2UR UR24, UPR, URZ, 0x2 ;  /* 0x00000002ff187883 */ /* 0x000fe40008000000 */
[----:B------:R-:W-:Y:S02]  /*5270*/  UISETP.NE.AND UP1, UPT, UR39, 0x1, UPT ;  /* 0x000000012700788c */ /* 0x000fe4000bf25270 */
[----:B------:R-:W-:Y:S02]  /*5280*/  UIMAD.WIDE.U32 UR12, UR4, UR18, URZ ;  /* 0x00000012040c72a5 */ /* 0x000fe4000f8e00ff */
[----:B------:R-:W-:Y:S01]  /*5290*/  USEL UR7, UR41, UR45, !UP0 ;  /* 0x0000002d29077287 */ /* 0x000fe2000c000000 */
[----:B------:R-:W-:Y:S02]  /*52a0*/  UMOV UR5, UR9 ;  /* 0x0000000900057c82 */ /* 0x000fe40008000000 */
[----:B------:R-:W-:Y:S02]  /*52b0*/  USHF.R.U32.HI UR6, URZ, UR57, UR5 ;  /* 0x00000039ff067299 */ /* 0x000fe40008011605 */
[----:B------:R-:W-:Y:S02]  /*52c0*/  UIMAD.WIDE.U32 UR22, UR7, UR18, URZ ;  /* 0x00000012071672a5 */ /* 0x000fe4000f8e00ff */
[----:B------:R-:W-:Y:S02]  /*52d0*/  USEL UR6, UR15, UR6, !UP2 ;  /* 0x000000060f067287 */ /* 0x000fe4000d000000 */
[----:B------:R-:W-:Y:S01]  /*52e0*/  UISETP.NE.AND UP2, UPT, UR14, URZ, UPT ;  /* 0x000000ff0e00728c */ /* 0x000fe2000bf45270 */
[----:B------:R-:W-:Y:S01]  /*52f0*/  UMOV UR5, UR11 ;  /* 0x0000000b00057c82 */ /* 0x000fe20008000000 */
[----:B------:R-:W-:Y:S02]  /*5300*/  UIMAD.WIDE.U32 UR10, UR6, UR18, URZ ;  /* 0x00000012060a72a5 */ /* 0x000fe4000f8e00ff */
[----:B------:R-:W-:Y:S03]  /*5310*/  USHF.R.U32.HI UR8, URZ, UR33, UR5 ;  /* 0x00000021ff087299 */ /* 0x000fe60008011605 */
[----:B------:R-:W-:Y:S02]  /*5320*/  UMOV UR5, UR13 ;  /* 0x0000000d00057c82 */ /* 0x000fe40008000000 */
[----:B------:R-:W-:Y:S03]  /*5330*/  @UP1 USHF.R.U32.HI UR4, URZ, UR19, UR5 ;  /* 0x00000013ff041299 */ /* 0x000fe60008011605 */
[----:B------:R-:W-:Y:S01]  /*5340*/  UMOV UR5, UR23 ;  /* 0x0000001700057c82 */ /* 0x000fe20008000000 */
[----:B------:R-:W-:Y:S02]  /*5350*/  UIMAD UR4, UR39, UR4, URZ ;  /* 0x00000004270472a4 */ /* 0x000fe4000f8e02ff */
[----:B------:R-:W-:Y:S02]  /*5360*/  @UP1 USHF.R.U32.HI UR7, URZ, UR19, UR5 ;  /* 0x00000013ff071299 */ /* 0x000fe40008011605 */
[----:B------:R-:W-:Y:S02]  /*5370*/  USEL UR5, UR16, UR8, !UP0 ;  /* 0x0000000810057287 */ /* 0x000fe4000c000000 */
[----:B------:R-:W-:Y:S02]  /*5380*/  UIMAD UR8, UR39, UR7, URZ ;  /* 0x00000007270872a4 */ /* 0x000fe4000f8e02ff */
[----:B------:R-:W-:Y:S03]  /*5390*/  UISETP.GE.AND UP0, UPT, UR6, UR4, UPT ;  /* 0x000000040600728c */ /* 0x000fe6000bf06270 */
[----:B------:R-:W-:Y:S01]  /*53a0*/  UMOV UR4, UR11 ;  /* 0x0000000b00047c82 */ /* 0x000fe20008000000 */
[----:B------:R-:W-:Y:S02]  /*53b0*/  UISETP.GE.OR UP0, UPT, UR5, UR8, UP0 ;  /* 0x000000080500728c */ /* 0x000fe40008706670 */
[----:B------:R-:W-:Y:S02]  /*53c0*/  USHF.R.U32.HI UR4, URZ, UR19, UR4 ;  /* 0x00000013ff047299 */ /* 0x000fe40008011604 */
[----:B------:R-:W-:Y:S02]  /*53d0*/  UIMAD.WIDE.U32 UR8, UR5, UR18, URZ ;  /* 0x00000012050872a5 */ /* 0x000fe4000f8e00ff */
[----:B------:R-:W-:Y:S04]  /*53e0*/  USEL UR10, UR6, UR4, !UP1 ;  /* 0x00000004060a7287 */ /* 0x000fe8000c800000 */
[----:B------:R-:W-:Y:S01]  /*53f0*/  UIADD3 UR11, UPT, UPT, -UR10, URZ, URZ ;  /* 0x000000ff0a0b7290 */ /* 0x000fe2000fffe1ff */
[----:B------:R-:W-:Y:S02]  /*5400*/  @!UP0 UMOV UR4, UR9 ;  /* 0x0000000900048c82 */ /* 0x000fe40008000000 */
[----:B------:R-:W-:Y:S02]  /*5410*/  @!UP0 USHF.R.U32.HI UR4, URZ, UR19, UR4 ;  /* 0x00000013ff048299 */ /* 0x000fe40008011604 */
[----:B------:R-:W-:Y:S02]  /*5420*/  UIMAD UR8, UR39, UR11, UR6 ;  /* 0x0000000b270872a4 */ /* 0x000fe4000f8e0206 */
[----:B------:R-:W-:Y:S02]  /*5430*/  @!UP0 USEL UR4, UR5, UR4, !UP1 ;  /* 0x0000000405048287 */ /* 0x000fe4000c800000 */
[----:B------:R-:W-:Y:S02]  /*5440*/  UISETP.NE.AND UP1, UPT, UR24, URZ, UPT ;  /* 0x000000ff1800728c */ /* 0x000fe4000bf25270 */
[----:B------:R-:W-:Y:S02]  /*5450*/  @!UP0 UIMAD UR8, UR7, UR8, UR4 ;  /* 0x00000008070882a4 */ /* 0x000fe4000f8e0204 */
[----:B------:R-:W-:Y:S02]  /*5460*/  @!UP0 UIADD3 UR9, UPT, UPT, UR10, -UR4, URZ ;  /* 0x800000040a098290 */ /* 0x000fe4000fffe0ff */
[----:B------:R-:W-:Y:S02]  /*5470*/  UIADD3 UR4, UPT, UPT, -UR5, URZ, URZ ;  /* 0x000000ff05047290 */ /* 0x000fe4000fffe1ff */
[----:B------:R-:W-:Y:S02]  /*5480*/  UIADD3 UR7, UPT, UPT, -UR6, URZ, URZ ;  /* 0x000000ff06077290 */ /* 0x000fe4000fffe1ff */
[----:B------:R-:W-:Y:S02]  /*5490*/  @!UP0 UIMAD UR6, UR9, UR39, UR5 ;  /* 0x00000027090682a4 */ /* 0x000fe4000f8e0205 */
[----:B------:R-:W-:Y:S02]  /*54a0*/  UIMAD UR16, UR17, UR4, UR16 ;  /* 0x00000004111072a4 */ /* 0x000fe4000f8e0210 */
[----:B------:R-:W-:Y:S01]  /*54b0*/  UIMAD UR15, UR34, UR7, UR15 ;  /* 0x00000007220f72a4 */ /* 0x000fe2000f8e020f */
[----:B------:R-:W-:Y:S02]  /*54c0*/  @!UP0 UMOV UR5, UR8 ;  /* 0x0000000800058c82 */ /* 0x000fe40008000000 */
[----:B------:R-:W-:Y:S02]  /*54d0*/  UIMAD UR16, UR5, UR17, UR16 ;  /* 0x00000011051072a4 */ /* 0x000fe4000f8e0210 */
[----:B------:R-:W-:Y:S11]  /*54e0*/  UIMAD UR15, UR6, UR34, UR15 ;  /* 0x00000022060f72a4 */ /* 0x000ff6000f8e020f */
[----:B------:R-:W-:Y:S01]  /*54f0*/  @!UPT UIADD3 URZ, UPT, UPT, URZ, URZ, URZ ;  /* 0x000000fffffff290 */ /* 0x000fe2000fffe0ff */
.L_x_75:
[----:B------:R-:W1:Y:S01]  /*5500*/  @!UP3 LDCU.128 UR8, c[0x0][0xc10] ;  /* 0x00018200ff08b7ac */ /* 0x000e620008000c00 */
[----:B------:R-:W-:Y:S04]  /*5510*/  MOV R0, UR21 ;  /* 0x0000001500007c02 */ /* 0x000fe80008000f00 */
[----:B------:R-:W-:Y:S01]  /*5520*/  IABS R0, R0 ;  /* 0x0000000000007213 */ /* 0x000fe20000000000 */
[----:B------:R-:W2:Y:S01]  /*5530*/  @!UP3 LDCU UR5, c[0x0][0xc0c] ;  /* 0x00018180ff05b7ac */ /* 0x000ea20008000800 */
[----:B-1----:R-:W-:Y:S07]  /*5540*/  UIMAD.WIDE.U32 UR6, UR16, UR8, URZ ;  /* 0x00000008100672a5 */ /* 0x002fee000f8e00ff */
[----:B------:R-:W-:Y:S01]  /*5550*/  @!UP3 UMOV UR4, UR7 ;  /* 0x000000070004bc82 */ /* 0x000fe20008000000 */
[----:B--2---:R-:W-:Y:S02]  /*5560*/  @!UP3 UISETP.NE.AND UP0, UPT, UR5, 0x1, UPT ;  /* 0x000000010500b88c */ /* 0x004fe4000bf05270 */
[----:B------:R-:W-:Y:S02]  /*5570*/  @!UP3 USHF.R.U32.HI UR4, URZ, UR9, UR4 ;  /* 0x00000009ff04b299 */ /* 0x000fe40008011604 */
[----:B------:R-:W-:Y:S02]  /*5580*/  UIMAD.WIDE.U32 UR6, UR15, UR11, URZ ;  /* 0x0000000b0f0672a5 */ /* 0x000fe4000f8e00ff */
[----:B------:R-:W-:Y:S02]  /*5590*/  @!UP3 USEL UR8, UR16, UR4, !UP0 ;  /* 0x000000041008b287 */ /* 0x000fe4000c000000 */
[----:B------:R-:W-:Y:S03]  /*55a0*/  @!UP3 UISETP.NE.AND UP0, UPT, UR10, 0x1, UPT ;  /* 0x000000010a00b88c */ /* 0x000fe6000bf05270 */
[----:B------:R-:W-:Y:S02]  /*55b0*/  @!UP3 UMOV UR6, UR7 ;  /* 0x000000070006bc82 */ /* 0x000fe40008000000 */
[----:B------:R-:W1:Y:S02]  /*55c0*/  @!UP3 LDCU UR4, c[0x0][0xc20] ;  /* 0x00018400ff04b7ac */ /* 0x000e640008000800 */
[----:B-1----:R-:W-:Y:S04]  /*55d0*/  @!UP3 USHF.R.U32.HI UR6, URZ, UR4, UR6 ;  /* 0x00000004ff06b299 */ /* 0x002fe80008011606 */
[----:B------:R-:W-:Y:S04]  /*55e0*/  @!UP3 USEL UR6, UR15, UR6, !UP0 ;  /* 0x000000060f06b287 */ /* 0x000fe8000c000000 */
[----:B------:R-:W-:Y:S02]  /*55f0*/  @!UP3 UIADD3 UR4, UPT, UPT, -UR8, UR6, URZ ;  /* 0x000000060804b290 */ /* 0x000fe4000fffe1ff */
[----:B------:R-:W-:Y:S02]  /*5600*/  @!UP3 UIADD3 UR6, UPT, UPT, UR8, -UR6, URZ ;  /* 0x800000060806b290 */ /* 0x000fe4000fffe0ff */
[----:B------:R-:W-:Y:S02]  /*5610*/  @!UP3 UIMAD UR16, UR4, UR5, UR16 ;  /* 0x000000050410b2a4 */ /* 0x000fe4000f8e0210 */
[----:B------:R-:W-:Y:S01]  /*5620*/  @!UP3 UIMAD UR15, UR6, UR10, UR15 ;  /* 0x0000000a060fb2a4 */ /* 0x000fe2000f8e020f */
[----:B------:R-:W-:Y:S11]  /*5630*/  BRA.U UP2, `(.L_x_76) ;  /* 0x0000000102107547 */ /* 0x000ff6000b800000 */
[----:B------:R-:W-:Y:S04]  /*5640*/  MOV R8, UR55 ;  /* 0x0000003700087c02 */ /* 0x000fe80008000f00 */
[----:B------:R-:W-:Y:S04]  /*5650*/  SHF.L.U32 R8, R8, 0x1f, RZ ;  /* 0x0000001f08087819 */ /* 0x000fe800000006ff */
[----:B------:R-:W1:Y:S02]  /*5660*/  SYNCS.PHASECHK.TRANS64.TRYWAIT P1, [UR20+0x158], R8 ;  /* 0x00015808ff0075a7 */ /* 0x000e640008021114 */
[----:B-1----:R-:W-:Y:S05]  /*5670*/  @!P1 BRA `(.L_x_77) ;  /* 0x00000050008c9947 */ /* 0x002fea0003800000 */
.L_x_76:
[----:B------:R-:W-:Y:S01]  /*5680*/  UISETP.NE.AND UP2, UPT, UR56, URZ, UPT ;  /* 0x000000ff3800728c */ /* 0x000fe2000bf45270 */
[----:B------:R-:W-:Y:S01]  /*5690*/  R2UR UR4, R0 ;  /* 0x00000000000472ca */ /* 0x000fe200000e0000 */
[----:B------:R-:W-:Y:S01]  /*56a0*/  USHF.L.U32 UR11, UR28, 0x6, URZ ;  /* 0x000000061c0b7899 */ /* 0x000fe200080006ff */
[----:B-1----:R-:W-:Y:S05]  /*56b0*/  IMAD.U32 R8, RZ, RZ, UR29 ;  /* 0x0000001dff087e24 */ /* 0x002fea000f8e00ff */
[----:B------:R-:W-:Y:S04]  /*56c0*/  IABS R8, R8 ;  /* 0x0000000800087213 */ /* 0x000fe80000000000 */
[----:B------:R-:W1:Y:S02]  /*56d0*/  I2F.RP R12, R8 ;  /* 0x00000008000c7306 */ /* 0x000e640000209400 */
[----:B------:R-:W-:Y:S07]  /*56e0*/  UIMAD.WIDE.U32 UR6, UR43, UR4, URZ ;  /* 0x000000042b0672a5 */ /* 0x000fee000f8e00ff */
[----:B------:R-:W-:Y:S02]  /*56f0*/  UMOV UR12, UR7 ;  /* 0x00000007000c7c82 */ /* 0x000fe40008000000 */
[----:B------:R-:W-:Y:S04]  /*5700*/  UIMAD UR4, UR12, UR49, UR4 ;  /* 0x000000310c0472a4 */ /* 0x000fe8000f8e0204 */
[----:B------:R-:W-:Y:S01]  /*5710*/  UISETP.GT.U32.AND UP0, UPT, UR26, UR4, UPT ;  /* 0x000000041a00728c */ /* 0x000fe2000bf04070 */
[----:B-1----:R-:W1:Y:S10]  /*5720*/  MUFU.RCP R12, R12 ;  /* 0x0000000c000c7308 */ /* 0x002e740000001000 */
[----:B------:R-:W-:Y:S02]  /*5730*/  @!UP0 UIADD3 UR4, UPT, UPT, UR4, -UR26, URZ ;  /* 0x8000001a04048290 */ /* 0x000fe4000fffe0ff */
[----:B------:R-:W-:Y:S02]  /*5740*/  @!UP0 UIADD3 UR12, UPT, UPT, UR12, 0x1, URZ ;  /* 0x000000010c0c8890 */ /* 0x000fe4000fffe0ff */
[----:B------:R-:W-:Y:S02]  /*5750*/  UISETP.GE.U32.AND UP0, UPT, UR4, UR26, UPT ;  /* 0x0000001a0400728c */ /* 0x000fe4000bf06070 */
[----:B------:R-:W-:Y:S01]  /*5760*/  ULOP3.LUT UR4, UR21, UR27, URZ, 0x3c, !UPT ;  /* 0x0000001b15047292 */ /* 0x000fe2000f8e3cff */
[----:B-1----:R-:W-:Y:S04]  /*5770*/  VIADD R12, R12, 0xffffffe ;  /* 0x0ffffffe0c0c7836 */ /* 0x002fe80000000000 */
[----:B------:R-:W1:Y:S04]  /*5780*/  F2I.FTZ.U32.TRUNC.NTZ R13, R12 ;  /* 0x0000000c000d7305 */ /* 0x000e68000021f000 */
[----:B------:R-:W-:Y:S02]  /*5790*/  @UP0 UIADD3 UR12, UPT, UPT, UR12, 0x1, URZ ;  /* 0x000000010c0c0890 */ /* 0x000fe4000fffe0ff */
[----:B------:R-:W-:Y:S01]  /*57a0*/  UISETP.GE.AND UP0, UPT, UR4, URZ, UPT ;  /* 0x000000ff0400728c */ /* 0x000fe2000bf06270 */
[----:B-1----:R-:W-:Y:S01]  /*57b0*/  IADD3 R3, PT, PT, RZ, -R13, RZ ;  /* 0x8000000dff037210 */ /* 0x002fe20007ffe0ff */
[----:B------:R-:W-:Y:S09]  /*57c0*/  IMAD.MOV.U32 R12, RZ, RZ, RZ ;  /* 0x000000ffff0c7224 */ /* 0x000ff200078e00ff */
[----:B------:R-:W-:Y:S02]  /*57d0*/  @!UP0 UIADD3 UR12, UPT, UPT, -UR12, URZ, URZ ;  /* 0x000000ff0c0c8290 */ /* 0x000fe4000fffe1ff */
[----:B------:R-:W-:Y:S01]  /*57e0*/  @!UP5 ULOP3.LUT UR12, URZ, UR27, URZ, 0x33, !UPT ;  /* 0x0000001bff0cd292 */ /* 0x000fe2000f8e33ff */
[----:B------:R-:W-:Y:S04]  /*57f0*/  IMAD R3, R3, R8, RZ ;  /* 0x0000000803037224 */ /* 0x000fe800078e02ff */
[----:B------:R-:W-:Y:S04]  /*5800*/  IMAD.HI.U32 R13, R13, R3, R12 ;  /* 0x000000030d0d7227 */ /* 0x000fe800078e000c */
[----:B------:R-:W-:Y:S05]  /*5810*/  IMAD.U32 R0, RZ, RZ, UR12 ;  /* 0x0000000cff007e24 */ /* 0x000fea000f8e00ff */
[----:B------:R-:W-:Y:S04]  /*5820*/  IABS R0, R0 ;  /* 0x0000000000007213 */ /* 0x000fe80000000000 */
[----:B------:R-:W-:Y:S11]  /*5830*/  R2UR UR4, R0 ;  /* 0x00000000000472ca */ /* 0x000ff600000e0000 */
[----:B------:R-:W-:Y:S02]  /*5840*/  @!UPT UIADD3 URZ, UPT, UPT, URZ, URZ, URZ ;  /* 0x000000fffffff290 */ /* 0x000fe4000fffe0ff */
[----:B------:R-:W-:Y:S07]  /*5850*/  UIMAD.WIDE.U32 UR6, UR42, UR4, URZ ;  /* 0x000000042a0672a5 */ /* 0x000fee000f8e00ff */
[----:B------:R-:W-:Y:S02]  /*5860*/  UMOV UR13, UR7 ;  /* 0x00000007000d7c82 */ /* 0x000fe40008000000 */
[----:B------:R-:W-:Y:S04]  /*5870*/  UIADD3 UR5, UPT, UPT, -UR13, URZ, URZ ;  /* 0x000000ff0d057290 */ /* 0x000fe8000fffe1ff */
[----:B------:R-:W-:Y:S04]  /*5880*/  UIMAD UR4, UR25, UR5, UR4 ;  /* 0x00000005190472a4 */ /* 0x000fe8000f8e0204 */
[----:B------:R-:W-:Y:S11]  /*5890*/  UISETP.GT.U32.AND UP0, UPT, UR25, UR4, UPT ;  /* 0x000000041900728c */ /* 0x000ff6000bf04070 */
[----:B------:R-:W-:Y:S02]  /*58a0*/  @!UP0 UIADD3 UR4, UPT, UPT, UR4, -UR25, URZ ;  /* 0x8000001904048290 */ /* 0x000fe4000fffe0ff */
[----:B------:R-:W-:Y:S02]  /*58b0*/  @!UP0 UIADD3 UR13, UPT, UPT, UR13, 0x1, URZ ;  /* 0x000000010d0d8890 */ /* 0x000fe4000fffe0ff */
[----:B------:R-:W-:Y:S02]  /*58c0*/  UISETP.GE.U32.AND UP0, UPT, UR4, UR25, UPT ;  /* 0x000000190400728c */ /* 0x000fe4000bf06070 */
[----:B------:R-:W-:Y:S09]  /*58d0*/  ULOP3.LUT UR4, UR12, UR56, URZ, 0x3c, !UPT ;  /* 0x000000380c047292 */ /* 0x000ff2000f8e3cff */
[----:B------:R-:W-:Y:S02]  /*58e0*/  @UP0 UIADD3 UR13, UPT, UPT, UR13, 0x1, URZ ;  /* 0x000000010d0d0890 */ /* 0x000fe4000fffe0ff */
[----:B------:R-:W-:Y:S11]  /*58f0*/  UISETP.GE.AND UP0, UPT, UR4, URZ, UPT ;  /* 0x000000ff0400728c */ /* 0x000ff6000bf06270 */
[----:B------:R-:W-:Y:S02]  /*5900*/  @!UP0 UIADD3 UR13, UPT, UPT, -UR13, URZ, URZ ;  /* 0x000000ff0d0d8290 */ /* 0x000fe4000fffe1ff */
[----:B------:R-:W-:Y:S02]  /*5910*/  @!UP2 ULOP3.LUT UR13, URZ, UR56, URZ, 0x33, !UPT ;  /* 0x00000038ff0da292 */ /* 0x000fe4000f8e33ff */
[----:B------:R-:W-:Y:S02]  /*5920*/  UISETP.NE.AND UP2, UPT, UR29, URZ, UPT ;  /* 0x000000ff1d00728c */ /* 0x000fe4000bf45270 */
[----:B------:R-:W-:Y:S02]  /*5930*/  ULOP3.LUT UR4, UR13, UR29, URZ, 0x3c, !UPT ;  /* 0x0000001d0d047292 */ /* 0x000fe4000f8e3cff */
[----:B------:R-:W-:Y:S01]  /*5940*/  UIADD3 UR5, UPT, UPT, -UR13, URZ, URZ ;  /* 0x000000ff0d057290 */ /* 0x000fe2000fffe1ff */
[----:B------:R-:W-:Y:S01]  /*5950*/  IMAD.U32 R0, RZ, RZ, UR13 ;  /* 0x0000000dff007e24 */ /* 0x000fe2000f8e00ff */
[----:B------:R-:W-:Y:S02]  /*5960*/  UISETP.GE.AND UP0, UPT, UR4, URZ, UPT ;  /* 0x000000ff0400728c */ /* 0x000fe4000bf06270 */
[----:B------:R-:W-:Y:S02]  /*5970*/  UIADD3 UR4, UPT, UPT, -UR12, URZ, URZ ;  /* 0x000000ff0c047290 */ /* 0x000fe4000fffe1ff */
[----:B------:R-:W-:Y:S01]  /*5980*/  IABS R0, R0 ;  /* 0x0000000000007213 */ /* 0x000fe20000000000 */
[----:B------:R-:W-:Y:S02]  /*5990*/  UIMAD UR12, UR56, UR5, UR12 ;  /* 0x00000005380c72a4 */ /* 0x000fe4000f8e020c */
[----:B------:R-:W-:Y:S02]  /*59a0*/  UIMAD UR4, UR27, UR4, UR21 ;  /* 0x000000041b0472a4 */ /* 0x000fe4000f8e0215 */
[----:B------:R-:W-:Y:S02]  /*59b0*/  IMAD.HI.U32 R13, R13, R0, RZ ;  /* 0x000000000d0d7227 */ /* 0x000fe400078e00ff */
[----:B------:R-:W-:Y:S03]  /*59c0*/  USHF.L.U32 UR4, UR4, 0x7, URZ ;  /* 0x0000000704047899 */ /* 0x000fe600080006ff */
[C---:B------:R-:W-:Y:S05]  /*59d0*/  IADD3 R3, PT, PT, -R13.reuse, RZ, RZ ;  /* 0x000000ff0d037210 */ /* 0x040fea0007ffe1ff */
[C---:B------:R-:W-:Y:S05]  /*59e0*/  IMAD R0, R8.reuse, R3, R0 ;  /* 0x0000000308007224 */ /* 0x040fea00078e0200 */
[----:B------:R-:W-:Y:S11]  /*59f0*/  ISETP.GT.U32.AND P1, PT, R8, R0, PT ;  /* 0x000000000800720c */ /* 0x000ff60003f24070 */
[----:B------:R-:W-:Y:S02]  /*5a00*/  @!UPT UIADD3 URZ, UPT, UPT, URZ, URZ, URZ ;  /* 0x000000fffffff290 */ /* 0x000fe4000fffe0ff */
[----:B------:R-:W-:Y:S02]  /*5a10*/  @!P1 IMAD.IADD R0, R0, 0x1, -R8 ;  /* 0x0000000100009824 */ /* 0x000fe400078e0a08 */
[----:B------:R-:W-:Y:S01]  /*5a20*/  @!P1 VIADD R13, R13, 0x1 ;  /* 0x000000010d0d9836 */ /* 0x000fe20000000000 */
[----:B------:R-:W-:Y:S02]  /*5a30*/  ISETP.NE.U32.AND P1, PT, RZ, UR30, PT ;  /* 0x0000001eff007c0c */ /* 0x000fe4000bf25070 */
[----:B------:R-:W-:Y:S02]  /*5a40*/  ISETP.GE.U32.AND P2, PT, R0, R8, PT ;  /* 0x000000080000720c */ /* 0x000fe40003f46070 */
[----:B------:R-:W-:Y:S02]  /*5a50*/  ISETP.NE.AND.EX P1, PT, RZ, UR31, PT, P1 ;  /* 0x0000001fff007c0c */ /* 0x000fe4000bf25310 */
[----:B------:R-:W-:Y:S09]  /*5a60*/  SHF.L.U32 R8, R10, 0x1f, RZ ;  /* 0x0000001f0a087819 */ /* 0x000ff200000006ff */
[----:B------:R-:W-:Y:S04]  /*5a70*/  @P2 IADD3 R13, PT, PT, R13, 0x1, RZ ;  /* 0x000000010d0d2810 */ /* 0x000fe80007ffe0ff */
[----:B------:R-:W-:Y:S11]  /*5a80*/  R2UR UR14, R13 ;  /* 0x000000000d0e72ca */ /* 0x000ff600000e0000 */
[----:B------:R-:W-:Y:S02]  /*5a90*/  @!UPT UIADD3 URZ, UPT, UPT, URZ, URZ, URZ ;  /* 0x000000fffffff290 */ /* 0x000fe4000fffe0ff */
[----:B------:R-:W-:Y:S02]  /*5aa0*/  @!UP0 UIADD3 UR14, UPT, UPT, -UR14, URZ, URZ ;  /* 0x000000ff0e0e8290 */ /* 0x000fe4000fffe1ff */
[----:B------:R-:W-:Y:S04]  /*5ab0*/  @!UP2 ULOP3.LUT UR14, URZ, UR29, URZ, 0x33, !UPT ;  /* 0x0000001dff0ea292 */ /* 0x000fe8000f8e33ff */
[----:B------:R-:W-:Y:S04]  /*5ac0*/  UIADD3 UR6, UPT, UPT, -UR14, URZ, URZ ;  /* 0x000000ff0e067290 */ /* 0x000fe8000fffe1ff */
[----:B------:R-:W-:Y:S01]  /*5ad0*/  UIMAD UR13, UR29, UR6, UR13 ;  /* 0x000000061d0d72a4 */ /* 0x000fe2000f8e020d */
[----:B------:R-:W-:Y:S11]  /*5ae0*/  BRA.U !UP4, `(.L_x_78) ;  /* 0x000000010c387547 */ /* 0x000ff6000b800000 */
[----:B------:R-:W-:Y:S01]  /*5af0*/  UPLOP3.LUT UP1, UPT, UPT, UPT, UP6, 0x80, 0x8 ;  /* 0x000000000008789c */ /* 0x000fe20003f2f060 */
[----:B------:R-:W-:Y:S01]  /*5b00*/  HFMA2 R0, -RZ, RZ, 0, 5.9604644775390625e-08 ;  /* 0x00000001ff007431 */ /* 0x000fe200000001ff */
[----:B------:R-:W1:Y:S01]  /*5b10*/  LDCU.64 UR8, c[0x0][0x358] ;  /* 0x00006b00ff0877ac */ /* 0x000e620008000a00 */
[----:B------:R-:W-:Y:S03]  /*5b20*/  IMAD.MOV.U32 R55, RZ, RZ, 0x1 ;  /* 0x00000001ff377424 */ /* 0x000fe600078e00ff */
[----:B------:R-:W-:Y:S05]  /*5b30*/  PLOP3.LUT P2, PT, PT, PT, UP1, 0x80, 0x8 ;  /* 0x000000000008781c */ /* 0x000fea0003f4f018 */
[----:B------:R-:W2:Y:S01]  /*5b40*/  @UP1 LDCU.64 UR6, c[0x0][0x988] ;  /* 0x00013100ff0617ac */ /* 0x000ea20008000a00 */
[----:B------:R-:W-:Y:S07]  /*5b50*/  @UP1 UIMAD UR5, UR50, UR30, URZ ;  /* 0x0000001e320512a4 */ /* 0x000fee000f8e02ff */
[----:B------:R-:W-:Y:S01]  /*5b60*/  @!P2 PRMT R55, R0, 0x7610, R55 ;  /* 0x000076100037a816 */ /* 0x000fe20000000037 */
[----:B--2---:R-:W-:Y:S03]  /*5b70*/  @UP1 UIMAD.WIDE UR6, UR5, 0x4, UR6 ;  /* 0x00000004050618a5 */ /* 0x004fe6000f8e0206 */
[----:B------:R-:W2:Y:S03]  /*5b80*/  @!UP1 LDCU UR5, c[0x0][0x980] ;  /* 0x00013000ff0597ac */ /* 0x000ea60008000800 */
[----:B------:R-:W-:Y:S01]  /*5b90*/  IMAD.U32 R12, RZ, RZ, UR6 ;  /* 0x00000006ff0c7e24 */ /* 0x000fe2000f8e00ff */
[----:B------:R-:W-:Y:S05]  /*5ba0*/  MOV R13, UR7 ;  /* 0x00000007000d7c02 */ /* 0x000fea0008000f00 */
[----:B-1---5:R1:W5:Y:S02]  /*5bb0*/  @P2 LDG.E R27, desc[UR8][R12.64] ;  /* 0x000000080c1b2981 */ /* 0x022364000c1e1900 */
[----:B-12---:R-:W-:Y:S07]  /*5bc0*/  @!P2 IMAD.U32 R27, RZ, RZ, UR5 ;  /* 0x00000005ff1bae24 */ /* 0x006fee000f8e00ff */
.L_x_78:
[----:B-----5:R-:W-:Y:S01]  /*5bd0*/  @!P1 FSETP.EQ.AND P3, PT, R27, RZ, PT ;  /* 0x000000ff1b00920b */ /* 0x020fe20003f62000 */
[----:B------:R-:W-:Y:S01]  /*5be0*/  @!UPT UIADD3 URZ, UPT, UPT, URZ, URZ, URZ ;  /* 0x000000fffffff290 */ /* 0x000fe2000fffe0ff */
[----:B------:R-:W-:Y:S11]  /*5bf0*/  @!P1 BRA `(.L_x_79) ;  /* 0x0000000000149947 */ /* 0x000ff60003800000 */
[----:B------:R-:W-:Y:S02]  /*5c00*/  LOP3.LUT P1, RZ, R55, 0xff, RZ, 0xc0, !PT ;  /* 0x000000ff37ff7812 */ /* 0x000fe4000782c0ff */
[----:B------:R-:W-:Y:S04]  /*5c10*/  PLOP3.LUT P3, PT, PT, PT, UP1, 0x80, 0x8 ;  /* 0x000000000008781c */ /* 0x000fe80003f6f018 */
[----:B------:R-:W-:Y:S07]  /*5c20*/  PLOP3.LUT P3, PT, P3, PT, PT, 0x8, 0x80 ;  /* 0x000000000080781c */ /* 0x000fee0001f6e170 */
[----:B------:R-:W-:Y:S11]  /*5c30*/  @P1 FSETP.EQ.AND P3, PT, R27, RZ, PT ;  /* 0x000000ff1b00120b */ /* 0x000ff60003f62000 */
[----:B------:R-:W-:Y:S02]  /*5c40*/  @!UPT UIADD3 URZ, UPT, UPT, URZ, URZ, URZ ;  /* 0x000000fffffff290 */ /* 0x000fe4000fffe0ff */
.L_x_79:
[----:B------:R-:W1:Y:S01]  /*5c50*/  SYNCS.PHASECHK.TRANS64.TRYWAIT P1, [UR20+0x130], R8 ;  /* 0x00013008ff0075a7 */ /* 0x000e620008021114 */
[----:B------:R-:W-:Y:S04]  /*5c60*/  ELECT P2, URZ, PT ;  /* 0x0000000000ff782f */ /* 0x000fe80003840000 */
[----:B------:R-:W-:Y:S01]  /*5c70*/  PLOP3.LUT P2, PT, P3, P2, PT, 0xf2, 0x2f ;  /* 0x00000000002f781c */ /* 0x000fe20001f45e72 */
[----:B------:R-:W-:Y:S01]  /*5c80*/  @!UPT UIADD3 URZ, UPT, UPT, URZ, URZ, URZ ;  /* 0x000000fffffff290 */ /* 0x000fe2000fffe0ff */
[----:B-1----:R-:W-:Y:S11]  /*5c90*/  @!P1 BRA `(.L_x_80) ;  /* 0x0000004c001c9947 */ /* 0x002ff60003800000 */
.L_x_190:
[----:B------:R-:W-:Y:S01]  /*5ca0*/  @!P2 IADD3 R3, P1, PT, R14, 0x680, RZ ;  /* 0x000006800e03a810 */ /* 0x000fe20007f3e0ff */
[----:B------:R-:W-:Y:S01]  /*5cb0*/  VOTEU.ALL UP0, P2 ;  /* 0x0000000000ff7886 */ /* 0x000fe20001000000 */
[----:B------:R-:W-:Y:S01]  /*5cc0*/  UMOV UR22, 0x0 ;  /* 0x0000000000167882 */ /* 0x000fe20000000000 */
[----:B------:R-:W-:Y:S01]  /*5cd0*/  UMOV UR23, 0x10000000 ;  /* 0x1000000000177882 */ /* 0x000fe20000000000 */
[----:B------:R-:W-:Y:S01]  /*5ce0*/  @!P2 R2UR UR6, R3 ;  /* 0x000000000306a2ca */ /* 0x000fe200000e0000 */
[----:B-1----:R-:W-:Y:S01]  /*5cf0*/  @!P2 IMAD.X R0, RZ, RZ, R15, P1 ;  /* 0x000000ffff00a224 */ /* 0x002fe200008e060f */
[----:B------:R-:W-:Y:S01]  /*5d00*/  @!UP0 UIADD3 UR8, UPT, UPT, UR20, 0x200, URZ ;  /* 0x0000020014088890 */ /* 0x000fe2000fffe0ff */
[----:B------:R-:W-:Y:S03]  /*5d10*/  VOTEU.ALL UP0, P2 ;  /* 0x0000000000ff7886 */ /* 0x000fe60001000000 */
[----:B------:R-:W-:Y:S01]  /*5d20*/  @!P2 R2UR UR5, R0 ;  /* 0x000000000005a2ca */ /* 0x000fe200000e0000 */
[----:B------:R-:W-:Y:S01]  /*5d30*/  @!P2 IMAD.MOV.U32 R0, RZ, RZ, 0x1000 ;  /* 0x00001000ff00a424 */ /* 0x000fe200078e00ff */
[----:B------:R-:W-:Y:S01]  /*5d40*/  @!UP0 UMOV UR9, UR38 ;  /* 0x0000002600098c82 */ /* 0x000fe20008000000 */
[----:B------:R-:W-:Y:S04]  /*5d50*/  @!UP0 UMOV UR10, UR4 ;  /* 0x00000004000a8c82 */ /* 0x000fe80008000000 */
[----:B------:R-:W-:Y:S05]  /*5d60*/  IMAD.U32 R12, RZ, RZ, UR6 ;  /* 0x00000006ff0c7e24 */ /* 0x000fea000f8e00ff */
[----:B------:R-:W-:Y:S01]  /*5d70*/  @!P2 R2UR UR6, R12 ;  /* 0x000000000c06a2ca */ /* 0x000fe200000e0000 */
[----:B------:R-:W-:Y:S05]  /*5d80*/  IMAD.U32 R13, RZ, RZ, UR5 ;  /* 0x00000005ff0d7e24 */ /* 0x000fea000f8e00ff */
[----:B------:R-:W-:Y:S11]  /*5d90*/  @!P2 R2UR UR7, R13 ;  /* 0x000000000d07a2ca */ /* 0x000ff600000e0000 */
[----:B------:R-:W-:Y:S02]  /*5da0*/  @!UPT UIADD3 URZ, UPT, UPT, URZ, URZ, URZ ;  /* 0x000000fffffff290 */ /* 0x000fe4000fffe0ff */
[----:B------:R1:W-:Y:S01]  /*5db0*/  @!UP0 UTMALDG.5D [UR8], [UR6], desc[UR22] ;  /* 0x00001608060085b4 */ /* 0x0003e20008021000 */
[----:B------:R1:W-:Y:S01]  /*5dc0*/  @!P2 SYNCS.ARRIVE.TRANS64.RED.A0TR RZ, [UR20+0x110], R0 ;  /* 0x00011000ffffa9a7 */ /* 0x0003e20008300414 */
[----:B------:R-:W-:Y:S01]  /*5dd0*/  SYNCS.ARRIVE.TRANS64.RED.A1T0 RZ, [UR54], RZ ;  /* 0x000000ffffff79a7 */ /* 0x000fe20008100436 */
[----:B------:R-:W2:Y:S02]  /*5de0*/  SYNCS.PHASECHK.TRANS64.TRYWAIT P1, [UR20+0x138], R8 ;  /* 0x00013808ff0075a7 */ /* 0x000ea40008021114 */
[----:B-12---:R-:W-:Y:S05]  /*5df0*/  @!P1 BRA `(.L_x_81) ;  /* 0x0000004800dc9947 */ /* 0x006fea0003800000 */
.L_x_192:
[----:B------:R-:W-:Y:S01]  /*5e00*/  @!P2 IADD3 R3, P1, PT, R14, 0x680, RZ ;  /* 0x000006800e03a810 */ /* 0x000fe20007f3e0ff */
[----:B------:R-:W-:Y:S01]  /*5e10*/  VOTEU.ALL UP0, P2 ;  /* 0x0000000000ff7886 */ /* 0x000fe20001000000 */
[----:B------:R-:W-:Y:S01]  /*5e20*/  UMOV UR22, 0x0 ;  /* 0x0000000000167882 */ /* 0x000fe20000000000 */
[----:B------:R-:W-:Y:S01]  /*5e30*/  UMOV UR23, 0x10000000 ;  /* 0x1000000000177882 */ /* 0x000fe20000000000 */
[----:B------:R-:W-:Y:S01]  /*5e40*/  @!P2 R2UR UR6, R3 ;  /* 0x000000000306a2ca */ /* 0x000fe200000e0000 */
[----:B-1----:R-:W-:Y:S01]  /*5e50*/  @!P2 IMAD.X R0, RZ, RZ, R15, P1 ;  /* 0x000000ffff00a224 */ /* 0x002fe200008e060f */
[----:B------:R-:W-:Y:S02]  /*5e60*/  @!UP0 UIADD3 UR8, UPT, UPT, UR20, 0x1200, URZ ;  /* 0x0000120014088890 */ /* 0x000fe4000fffe0ff */
[----:B------:R-:W-:Y:S02]  /*5e70*/  @!UP0 UIADD3 UR10, UPT, UPT, UR4, 0x20, URZ ;  /* 0x00000020040a8890 */ /* 0x000fe4000fffe0ff */
[----:B------:R-:W-:Y:S01]  /*5e80*/  @!P2 R2UR UR5, R0 ;  /* 0x000000000005a2ca */ /* 0x000fe200000e0000 */
[----:B------:R-:W-:Y:S01]  /*5e90*/  VOTEU.ALL UP0, P2 ;  /* 0x0000000000ff7886 */ /* 0x000fe20001000000 */
[----:B------:R-:W-:Y:S04]  /*5ea0*/  @!P2 IMAD.MOV.U32 R0, RZ, RZ, 0x1000 ;  /* 0x00001000ff00a424 */ /* 0x000fe800078e00ff */
[----:B------:R-:W-:Y:S01]  /*5eb0*/  @!UP0 UMOV UR9, UR37 ;  /* 0x0000002500098c82 */ /* 0x000fe20008000000 */
        /* <DEDUP_REMOVED lines=10> */
.L_x_194:
        /* <DEDUP_REMOVED lines=20> */
[----:B--2---:R-:W-:Y:S01]  /*60a0*/  @P0 SHF.R.U32.HI R0, RZ, 0x10, R5 ;  /* 0x00000010ff000819 */ /* 0x004fe20000011605 */
[----:B------:R-:W2:Y:S03]  /*60b0*/  SYNCS.PHASECHK.TRANS64.TRYWAIT P1, [UR20+0x148], R8 ;  /* 0x00014808ff0075a7 */ /* 0x000ea60008021114 */
[----:B------:R-:W-:Y:S01]  /*60c0*/  @P0 R2UR UR50, R0 ;  /* 0x00000000003202ca */ /* 0x000fe200000e0000 */
[----:B------:R-:W-:Y:S03]  /*60d0*/  @!UPT UIADD3 URZ, UPT, UPT, URZ, URZ, URZ ;  /* 0x000000fffffff290 */ /* 0x000fe6000fffe0ff */
[----:B-12---:R-:W-:Y:S11]  /*60e0*/  @!P1 BRA `(.L_x_83) ;  /* 0x0000004800509947 */ /* 0x006ff60003800000 */
.L_x_196:
[----:B------:R-:W-:Y:S01]  /*60f0*/  @!P2 IADD3 R3, P0, PT, R14, 0x680, RZ ;  /* 0x000006800e03a810 */ /* 0x000fe20007f1e0ff */
[----:B------:R-:W-:Y:S01]  /*6100*/  VOTEU.ALL UP0, P2 ;  /* 0x0000000000ff7886 */ /* 0x000fe20001000000 */
[----:B------:R-:W-:Y:S01]  /*6110*/  UMOV UR6, 0x0 ;  /* 0x0000000000067882 */ /* 0x000fe20000000000 */
[----:B------:R-:W-:Y:S01]  /*6120*/  UMOV UR7, 0x10000000 ;  /* 0x1000000000077882 */ /* 0x000fe20000000000 */
[----:B------:R-:W-:Y:S01]  /*6130*/  @!P2 R2UR UR5, R3 ;  /* 0x000000000305a2ca */ /* 0x000fe200000e0000 */
[----:B-1----:R-:W-:Y:S01]  /*6140*/  @!P2 IMAD.X R0, RZ, RZ, R15, P0 ;  /* 0x000000ffff00a224 */ /* 0x002fe200000e060f */
[----:B------:R-:W-:Y:S01]  /*6150*/  @!UP0 UIADD3 UR10, UPT, UPT, UR4, 0x60, URZ ;  /* 0x00000060040a8890 */ /* 0x000fe2000fffe0ff */
[----:B------:R-:W-:Y:S01]  /*6160*/  LOP3.LUT P0, RZ, R6, 0x1, RZ, 0xc0, !PT ;  /* 0x0000000106ff7812 */ /* 0x000fe2000780c0ff */
[----:B------:R-:W-:Y:S01]  /*6170*/  @!UP0 UIADD3 UR8, UPT, UPT, UR20, 0x3200, URZ ;  /* 0x0000320014088890 */ /* 0x000fe2000fffe0ff */
[----:B------:R-:W-:Y:S01]  /*6180*/  LOP3.LUT R10, R10, 0x1, RZ, 0x3c, !PT ;  /* 0x000000010a0a7812 */ /* 0x000fe200078e3cff */
[----:B------:R-:W-:Y:S01]  /*6190*/  @!UP0 UIADD3 UR9, UPT, UPT, UR20, 0x128, URZ ;  /* 0x0000012814098890 */ /* 0x000fe2000fffe0ff */
[----:B------:R-:W-:Y:S01]  /*61a0*/  @!P2 R2UR UR4, R0 ;  /* 0x000000000004a2ca */ /* 0x000fe200000e0000 */
[----:B------:R-:W-:Y:S01]  /*61b0*/  VOTEU.ALL UP0, P2 ;  /* 0x0000000000ff7886 */ /* 0x000fe20001000000 */
[----:B------:R-:W-:Y:S01]  /*61c0*/  UIADD3 UR21, UPT, UPT, UR15, UR47, URZ ;  /* 0x0000002f0f157290 */ /* 0x000fe2000fffe0ff */
[----:B------:R-:W-:Y:S01]  /*61d0*/  LOP3.LUT R9, R9, 0x1, RZ, 0x3c, !PT ;  /* 0x0000000109097812 */ /* 0x000fe200078e3cff */
[----:B------:R-:W-:Y:S02]  /*61e0*/  UIADD3 UR28, UPT, UPT, UR16, UR46, URZ ;  /* 0x0000002e101c7290 */ /* 0x000fe4000fffe0ff */
[----:B------:R-:W-:Y:S01]  /*61f0*/  IMAD.U32 R12, RZ, RZ, UR5 ;  /* 0x00000005ff0c7e24 */ /* 0x000fe2000f8e00ff */
[----:B------:R-:W-:Y:S06]  /*6200*/  UPLOP3.LUT UP2, UPT, UPT, UPT, UPT, 0x80, 0x8 ;  /* 0x000000000008789c */ /* 0x000fec0003f4f070 */
[----:B------:R-:W-:Y:S01]  /*6210*/  IMAD.U32 R13, RZ, RZ, UR4 ;  /* 0x00000004ff0d7e24 */ /* 0x000fe2000f8e00ff */
[----:B------:R-:W-:Y:S04]  /*6220*/  @!P2 R2UR UR4, R12 ;  /* 0x000000000c04a2ca */ /* 0x000fe800000e0000 */
[----:B------:R-:W-:Y:S11]  /*6230*/  @!P2 R2UR UR5, R13 ;  /* 0x000000000d05a2ca */ /* 0x000ff600000e0000 */
[----:B------:R-:W-:Y:S02]  /*6240*/  @!UPT UIADD3 URZ, UPT, UPT, URZ, URZ, URZ ;  /* 0x000000fffffff290 */ /* 0x000fe4000fffe0ff */
[----:B------:R1:W-:Y:S01]  /*6250*/  @!UP0 UTMALDG.5D [UR8], [UR4], desc[UR6] ;  /* 0x00000608040085b4 */ /* 0x0003e20008021000 */
[----:B------:R1:W-:Y:S01]  /*6260*/  @!P2 SYNCS.ARRIVE.TRANS64.RED.A0TR RZ, [UR20+0x128], R2 ;  /* 0x00012802ffffa9a7 */ /* 0x0003e20008300414 */
[----:B------:R-:W-:Y:S01]  /*6270*/  SYNCS.ARRIVE.TRANS64.RED.A1T0 RZ, [UR51], RZ ;  /* 0x000000ffffff79a7 */ /* 0x000fe20008100433 */
[----:B------:R-:W-:Y:S05]  /*6280*/  @P0 BRA `(.L_x_84) ;  /* 0xffffffec007c0947 */ /* 0x000fea000383ffff */
[----:B-1----:R-:W-:-:S04]  /*6290*/  SHF.L.U32 R2, R10, 0x1f, RZ ;  /* 0x0000001f0a027819 */ /* 0x002fc800000006ff */
[----:B------:R-:W1:Y:S02]  /*62a0*/  SYNCS.PHASECHK.TRANS64.TRYWAIT P0, [UR20+0x130], R2 ;  /* 0x00013002ff0075a7 */ /* 0x000e640008001114 */
[----:B-1----:R-:W-:Y:S05]  /*62b0*/  @!P0 BRA `(.L_x_85) ;  /* 0x0000004400f48947 */ /* 0x002fea0003800000 */
.L_x_198:
[----:B------:R-:W2:Y:S02]  /*62c0*/  SYNCS.PHASECHK.TRANS64.TRYWAIT P0, [UR20+0x138], R2 ;  /* 0x00013802ff0075a7 */ /* 0x000ea40008001114 */
[----:B--2---:R-:W-:Y:S05]  /*62d0*/  @!P0 BRA `(.L_x_86) ;  /* 0x0000004800048947 */ /* 0x004fea0003800000 */
.L_x_200:
[----:B------:R-:W2:Y:S02]  /*62e0*/  SYNCS.PHASECHK.TRANS64.TRYWAIT P0, [UR20+0x140], R2 ;  /* 0x00014002ff0075a7 */ /* 0x000ea40008001114 */
[----:B--2---:R-:W-:Y:S05]  /*62f0*/  @!P0 BRA `(.L_x_87) ;  /* 0x0000004800148947 */ /* 0x004fea0003800000 */
.L_x_202:
[----:B-1----:R-:W-:-:S07]  /*6300*/  MOV R0, UR20 ;  /* 0x0000001400007c02 */ /* 0x002fce0008000f00 */
.L_x_88:
[----:B-1----:R-:W-:-:S04]  /*6310*/  SHF.L.U32 R2, R10, 0x1f, RZ ;  /* 0x0000001f0a027819 */ /* 0x002fc800000006ff */
[----:B------:R1:W2:Y:S03]  /*6320*/  SYNCS.PHASECHK.TRANS64.TRYWAIT P0, [R0+URZ+0x148], R2 ;  /* 0x00014802000075a7 */ /* 0x0002a600080011ff */
[----:B--2---:R-:W-:Y:S05]  /*6330*/  @!P0 NANOSLEEP.SYNCS 0x989680 ;  /* 0x009896800000895d */ /* 0x004fea0003900000 */
[----:B------:R-:W2:Y:S02]  /*6340*/  @!P0 SYNCS.PHASECHK.TRANS64 P0, [R0+URZ+0x148], R2 ;  /* 0x00014802000085a7 */ /* 0x000ea400080010ff */
[----:B--2---:R-:W-:Y:S05]  /*6350*/  @P0 EXIT ;  /* 0x000000000000094d */ /* 0x004fea0003800000 */
[----:B------:R-:W-:Y:S05]  /*6360*/  BRA `(.L_x_88) ;  /* 0xfffffffc00e87947 */ /* 0x000fea000383ffff */
.L_x_73:
[----:B------:R-:W-:-:S06]  /*6370*/  UISETP.GE.AND UP0, UPT, UR18, 0x4, UPT ;  /* 0x000000041200788c */ /* 0x000fcc000bf06270 */
[----:B------:R-:W-:-:S13]  /*6380*/  PLOP3.LUT P0, PT, PT, PT, UP0, 0x80, 0x8 ;  /* 0x000000000008781c */ /* 0x000fda0003f0f008 */
[----:B-1----:R-:W-:Y:S05]  /*6390*/  @!P0 EXIT ;  /* 0x000000000000894d */ /* 0x002fea0003800000 */
[----:B------:R-:W1:Y:S08]  /*63a0*/  S2UR UR4, SR_CgaCtaId ;  /* 0x00000000000479c3 */ /* 0x000e700000008800 */
[----:B------:R-:W-:Y:S01]  /*63b0*/  BAR.SYNC.DEFER_BLOCKING 0x6, 0xa0 ;  /* 0x0182800000007b1d */ /* 0x000fe20000010000 */
[C---:B------:R-:W-:Y:S01]  /*63c0*/  IMAD.SHL.U32 R4, R54.reuse, 0x20, RZ ;  /* 0x0000002036047824 */ /* 0x040fe200078e00ff */
[----:B------:R-:W-:Y:S01]  /*63d0*/  SHF.R.U32.HI R3, RZ, 0x1, R54 ;  /* 0x00000001ff037819 */ /* 0x000fe20000011636 */
[C---:B------:R-:W-:Y:S01]  /*63e0*/  IMAD.SHL.U32 R53, R54.reuse, 0x10, RZ ;  /* 0x0000001036357824 */ /* 0x040fe200078e00ff */
[----:B------:R-:W-:Y:S01]  /*63f0*/  USHF.R.S32.HI UR53, URZ, 0x1f, UR5 ;  /* 0x0000001fff357899 */ /* 0x000fe20008011405 */
[----:B------:R-:W-:Y:S01]  /*6400*/  IMAD.U32 R23, R54, 0x10000, RZ ;  /* 0x0001000036177824 */ /* 0x000fe200078e00ff */
[----:B------:R-:W-:Y:S01]  /*6410*/  UMOV UR49, 0x400 ;  /* 0x0000040000317882 */ /* 0x000fe20000000000 */
[----:B------:R-:W-:Y:S01]  /*6420*/  LOP3.LUT R0, R4, 0xc0, RZ, 0xc0, !PT ;  /* 0x000000c004007812 */ /* 0x000fe200078ec0ff */
[----:B------:R-:W2:Y:S01]  /*6430*/  LDC.64 R42, c[0x0][0x9b0] ;  /* 0x00026c00ff2a7b82 */ /* 0x000ea20000000a00 */
[----:B------:R-:W3:Y:S01]  /*6440*/  LDCU.64 UR6, c[0x0][0x990] ;  /* 0x00013200ff0677ac */ /* 0x000ee20008000a00 */
[----:B------:R-:W-:Y:S01]  /*6450*/  LOP3.LUT R53, R53, 0x600, RZ, 0xc0, !PT ;  /* 0x0000060035357812 */ /* 0x000fe200078ec0ff */
[----:B------:R-:W-:Y:S01]  /*6460*/  IMAD.MOV.U32 R61, RZ, RZ, 0x20 ;  /* 0x00000020ff3d7424 */ /* 0x000fe200078e00ff */
[----:B------:R-:W-:Y:S01]  /*6470*/  LOP3.LUT R3, R0, 0x8, R3, 0xf8, !PT ;  /* 0x0000000800037812 */ /* 0x000fe200078ef803 */
[C---:B------:R-:W-:Y:S01]  /*6480*/  IMAD.SHL.U32 R0, R54.reuse, 0x4, RZ ;  /* 0x0000000436007824 */ /* 0x040fe200078e00ff */
[----:B------:R-:W-:Y:S01]  /*6490*/  LOP3.LUT R53, R53, 0x20, R4, 0xf8, !PT ;  /* 0x0000002035357812 */ /* 0x000fe200078ef804 */
[----:B------:R-:W-:Y:S01]  /*64a0*/  ULEA.HI UR53, UR53, UR5, URZ, 0x7 ;  /* 0x0000000535357291 */ /* 0x000fe2000f8f38ff */
[----:B------:R-:W4:Y:S01]  /*64b0*/  LDC.64 R40, c[0x0][0x9a8] ;  /* 0x00026a00ff287b82 */ /* 0x000f220000000a00 */
[----:B------:R-:W-:Y:S01]  /*64c0*/  LOP3.LUT P0, RZ, R54, 0x4, RZ, 0xc0, !PT ;  /* 0x0000000436ff7812 */ /* 0x000fe2000780c0ff */
[----:B------:R-:W-:Y:S01]  /*64d0*/  IMAD.MOV.U32 R52, RZ, RZ, 0x1 ;  /* 0x00000001ff347424 */ /* 0x000fe200078e00ff */
[----:B------:R-:W-:Y:S01]  /*64e0*/  LOP3.LUT R0, R3, 0x18, R0, 0x78, !PT ;  /* 0x0000001803007812 */ /* 0x000fe200078e7800 */
[----:B------:R-:W-:Y:S01]  /*64f0*/  IMAD.MOV.U32 R22, RZ, RZ, RZ ;  /* 0x000000ffff167224 */ /* 0x000fe200078e00ff */
[----:B------:R-:W-:-:S02]  /*6500*/  LOP3.LUT R53, R53, 0x100, R4, 0xf8, !PT ;  /* 0x0000010035357812 */ /* 0x000fc400078ef804 */
[----:B------:R-:W-:Y:S01]  /*6510*/  CS2R R50, SRZ ;  /* 0x0000000000327805 */ /* 0x000fe2000001ff00 */
[----:B-1----:R-:W-:Y:S01]  /*6520*/  ULEA UR49, UR4, UR49, 0x18 ;  /* 0x0000003104317291 */ /* 0x002fe2000f8ec0ff */
[----:B------:R-:W-:Y:S01]  /*6530*/  LOP3.LUT R54, R54, 0x60, RZ, 0xc0, !PT ;  /* 0x0000006036367812 */ /* 0x000fe200078ec0ff */
[----:B------:R-:W1:Y:S01]  /*6540*/  LDCU UR62, c[0x0][0x370] ;  /* 0x00006e00ff3e77ac */ /* 0x000e620008000800 */
[----:B------:R-:W-:Y:S01]  /*6550*/  LOP3.LUT R53, R53, R0, RZ, 0xfc, !PT ;  /* 0x0000000035357212 */ /* 0x000fe200078efcff */
[----:B---3--:R-:W-:Y:S01]  /*6560*/  IMAD.U32 R58, RZ, RZ, UR6 ;  /* 0x00000006ff3a7e24 */ /* 0x008fe2000f8e00ff */
[----:B------:R-:W-:Y:S01]  /*6570*/  LOP3.LUT R23, R23, 0x600000, RZ, 0xc0, !PT ;  /* 0x0060000017177812 */ /* 0x000fe200078ec0ff */
[----:B------:R-:W-:Y:S01]  /*6580*/  UIADD3 UR4, UPT, UPT, UR49, 0x200, URZ ;  /* 0x0000020031047890 */ /* 0x000fe2000fffe0ff */
[----:B------:R-:W-:Y:S01]  /*6590*/  IMAD.U32 R57, RZ, RZ, UR7 ;  /* 0x00000007ff397e24 */ /* 0x000fe2000f8e00ff */
[----:B------:R-:W-:Y:S01]  /*65a0*/  SEL R61, R61, 0xffffffe0, !P0 ;  /* 0xffffffe03d3d7807 */ /* 0x000fe20004000000 */
[----:B------:R-:W3:Y:S01]  /*65b0*/  LDS R2, [UR49+0x1b0] ;  /* 0x0001b031ff027984 */ /* 0x000ee20008000800 */
[----:B------:R-:W1:Y:S02]  /*65c0*/  LDCU UR48, c[0x0][0xc0c] ;  /* 0x00018180ff3077ac */ /* 0x000e640008000800 */
[----:B------:R-:W-:Y:S01]  /*65d0*/  IMAD.U32 R60, RZ, RZ, UR4 ;  /* 0x00000004ff3c7e24 */ /* 0x000fe2000f8e00ff */
[----:B------:R-:W1:Y:S01]  /*65e0*/  LDCU UR38, c[0x0][0xc30] ;  /* 0x00018600ff2677ac */ /* 0x000e620008000800 */
[----:B------:R-:W1:Y:S01]  /*65f0*/  LDCU.64 UR60, c[0x0][0x988] ;  /* 0x00013100ff3c77ac */ /* 0x000e620008000a00 */
[----:B------:R-:W1:Y:S01]  /*6600*/  LDCU.64 UR46, c[0x0][0xc28] ;  /* 0x00018500ff2e77ac */ /* 0x000e620008000a00 */
[----:B------:R-:W1:Y:S01]  /*6610*/  LDCU.128 UR56, c[0x0][0xc10] ;  /* 0x00018200ff3877ac */ /* 0x000e620008000c00 */
[----:B------:R-:W1:Y:S01]  /*6620*/  LDCU UR55, c[0x0][0x374] ;  /* 0x00006e80ff3777ac */ /* 0x000e620008000800 */
[----:B------:R-:W-:Y:S01]  /*6630*/  USHF.R.S32.HI UR53, URZ, 0x7, UR53 ;  /* 0x00000007ff357899 */ /* 0x000fe20008011435 */
[----:B------:R-:W-:Y:S01]  /*6640*/  UMOV UR54, URZ ;  /* 0x000000ff00367c82 */ /* 0x000fe20008000000 */
[----:B------:R-:W-:Y:S01]  /*6650*/  UMOV UR51, URZ ;  /* 0x000000ff00337c82 */ /* 0x000fe20008000000 */
[C---:B---3--:R-:W-:Y:S01]  /*6660*/  VIADD R3, R2.reuse, 0x80 ;  /* 0x0000008002037836 */ /* 0x048fe20000000000 */
[----:B------:R-:W-:-:S04]  /*6670*/  LOP3.LUT R2, R2, 0xffff, RZ, 0xc0, !PT ;  /* 0x0000ffff02027812 */ /* 0x000fc800078ec0ff */
[----:B------:R-:W-:-:S05]  /*6680*/  LOP3.LUT R3, R3, 0xffff, RZ, 0xc0, !PT ;  /* 0x0000ffff03037812 */ /* 0x000fca00078ec0ff */
[----:B-12-4-:R3:W-:Y:S02]  /*6690*/  STL.64 [R1], R2 ;  /* 0x0000000201007387 */ /* 0x0167e40000100a00 */
.L_x_132:
[----:B---3--:R-:W-:Y:S04]  /*66a0*/  SHF.L.U32 R2, R50, 0x1f, RZ ;  /* 0x0000001f32027819 */ /* 0x008fe800000006ff */
[----:B-1----:R-:W1:Y:S02]  /*66b0*/  SYNCS.PHASECHK.TRANS64.TRYWAIT P0, [UR49+0x160], R2 ;  /* 0x00016002ff0075a7 */ /* 0x002e640008001131 */
[----:B-1----:R-:W-:Y:S05]  /*66c0*/  @!P0 BRA `(.L_x_89) ;  /* 0x0000004400388947 */ /* 0x002fea0003800000 */
.L_x_204:
[----:B------:R-:W2:Y:S01]  /*66d0*/  LDS.128 R44, [UR49+0x1a0] ;  /* 0x0001a031ff2c7984 */ /* 0x000ea20008000c00 */
[----:B------:R-:W-:Y:S02]  /*66e0*/  UIADD3 UR4, UPT, UPT, UR49, 0x168, URZ ;  /* 0x0000016831047890 */ /* 0x000fe4000fffe0ff */
[----:B------:R-:W-:Y:S02]  /*66f0*/  UISETP.GE.AND UP1, UPT, UR39, 0x1, UPT ;  /* 0x000000012700788c */ /* 0x000fe4000bf26270 */
[----:B------:R-:W-:Y:S01]  /*6700*/  UPRMT UR4, URZ, 0x654, UR4 ;  /* 0x00000654ff047896 */ /* 0x000fe20008000004 */
        /* <DEDUP_REMOVED lines=15> */
[----:B------:R-:W-:Y:S01]  /*6800*/  @P0 R2UR UR5, R0 ;  /* 0x00000000000502ca */ /* 0x000fe200000e0000 */
[----:B------:R-:W-:Y:S05]  /*6810*/  IMAD.U32 R0, RZ, RZ, UR53 ;  /* 0x00000035ff007e24 */ /* 0x000fea000f8e00ff */
[----:B------:R-:W-:Y:S05]  /*6820*/  IABS R2, R0 ;  /* 0x0000000000027213 */ /* 0x000fea0000000000 */
[----:B------:R-:W-:Y:S02]  /*6830*/  @UP0 UMOV UR37, UR6 ;  /* 0x0000000600250c82 */ /* 0x000fe40008000000 */
[----:B------:R-:W-:Y:S01]  /*6840*/  @UP0 UMOV UR36, UR5 ;  /* 0x0000000500240c82 */ /* 0x000fe20008000000 */
[----:B------:R-:W-:Y:S05]  /*6850*/  BRA.U !UP1, `(.L_x_90) ;  /* 0x0000000109cc7547 */ /* 0x000fea000b800000 */
[----:B------:R-:W1:Y:S01]  /*6860*/  LDCU UR9, c[0x0][0xc20] ;  /* 0x00018400ff0977ac */ /* 0x000e620008000800 */
[----:B------:R-:W-:Y:S02]  /*6870*/  UIMAD.WIDE.U32 UR4, UR55, UR59, URZ ;  /* 0x0000003b370472a5 */ /* 0x000fe4000f8e00ff */
[----:B------:R-:W-:Y:S02]  /*6880*/  UIMAD.WIDE.U32 UR6, UR62, UR56, URZ ;  /* 0x000000383e0672a5 */ /* 0x000fe4000f8e00ff */
[----:B------:R-:W-:Y:S02]  /*6890*/  UIMAD.WIDE.U32 UR10, UR36, UR59, URZ ;  /* 0x0000003b240a72a5 */ /* 0x000fe4000f8e00ff */
[----:B------:R-:W-:Y:S02]  /*68a0*/  UISETP.NE.AND UP0, UPT, UR58, 0x1, UPT ;  /* 0x000000013a00788c */ /* 0x000fe4000bf05270 */
[----:B------:R-:W-:Y:S02]  /*68b0*/  UISETP.NE.AND UP1, UPT, UR48, 0x1, UPT ;  /* 0x000000013000788c */ /* 0x000fe4000bf25270 */
[----:B------:R-:W-:Y:S02]  /*68c0*/  UISETP.NE.AND UP2, UPT, UR39, 0x1, UPT ;  /* 0x000000012700788c */ /* 0x000fe4000bf45270 */
[----:B------:R-:W-:Y:S01]  /*68d0*/  UIMAD.WIDE.U32 UR12, UR37, UR56, URZ ;  /* 0x00000038250c72a5 */ /* 0x000fe2000f8e00ff */
[----:B------:R-:W-:Y:S01]  /*68e0*/  UMOV UR4, UR5 ;  /* 0x0000000500047c82 */ /* 0x000fe20008000000 */
[----:B------:R-:W-:Y:S01]  /*68f0*/  UMOV UR6, UR11 ;  /* 0x0000000b00067c82 */ /* 0x000fe20008000000 */
[----:B-1----:R-:W-:Y:S03]  /*6900*/  USHF.R.U32.HI UR8, URZ, UR9, UR4 ;  /* 0x00000009ff087299 */ /* 0x002fe60008011604 */
[----:B------:R-:W-:Y:S02]  /*6910*/  UMOV UR4, UR7 ;  /* 0x0000000700047c82 */ /* 0x000fe40008000000 */
[----:B------:R-:W-:Y:S02]  /*6920*/  USHF.R.U32.HI UR5, URZ, UR57, UR4 ;  /* 0x00000039ff057299 */ /* 0x000fe40008011604 */
[----:B------:R-:W-:Y:S02]  /*6930*/  USEL UR4, UR55, UR8, !UP0 ;  /* 0x0000000837047287 */ /* 0x000fe4000c000000 */
[----:B------:R-:W-:Y:S02]  /*6940*/  USHF.R.U32.HI UR8, URZ, UR9, UR6 ;  /* 0x00000009ff087299 */ /* 0x000fe40008011606 */
[----:B------:R-:W-:Y:S02]  /*6950*/  UIMAD.WIDE.U32 UR6, UR4, UR46, URZ ;  /* 0x0000002e040672a5 */ /* 0x000fe4000f8e00ff */
[----:B------:R-:W-:Y:S02]  /*6960*/  USEL UR9, UR62, UR5, !UP1 ;  /* 0x000000053e097287 */ /* 0x000fe4000c800000 */
[----:B------:R-:W-:Y:S02]  /*6970*/  USEL UR8, UR36, UR8, !UP0 ;  /* 0x0000000824087287 */ /* 0x000fe4000c000000 */
[----:B------:R-:W-:Y:S01]  /*6980*/  UIMAD.WIDE.U32 UR10, UR9, UR46, URZ ;  /* 0x0000002e090a72a5 */ /* 0x000fe2000f8e00ff */
[----:B------:R-:W-:Y:S01]  /*6990*/  UMOV UR6, UR7 ;  /* 0x0000000700067c82 */ /* 0x000fe20008000000 */
[----:B------:R-:W-:Y:S01]  /*69a0*/  UMOV UR5, UR13 ;  /* 0x0000000d00057c82 */ /* 0x000fe20008000000 */
[----:B------:R-:W-:Y:S02]  /*69b0*/  @UP2 USHF.R.U32.HI UR4, URZ, UR47, UR6 ;  /* 0x0000002fff042299 */ /* 0x000fe40008011606 */
[----:B------:R-:W-:Y:S02]  /*69c0*/  USHF.R.U32.HI UR5, URZ, UR57, UR5 ;  /* 0x00000039ff057299 */ /* 0x000fe40008011605 */
[----:B------:R-:W-:Y:S02]  /*69d0*/  UIMAD UR4, UR39, UR4, URZ ;  /* 0x00000004270472a4 */ /* 0x000fe4000f8e02ff */
[----:B------:R-:W-:Y:S02]  /*69e0*/  USEL UR5, UR37, UR5, !UP1 ;  /* 0x0000000525057287 */ /* 0x000fe4000c800000 */
[----:B------:R-:W-:Y:S01]  /*69f0*/  UISETP.GE.AND UP0, UPT, UR8, UR4, UPT ;  /* 0x000000040800728c */ /* 0x000fe2000bf06270 */
[----:B------:R-:W-:Y:S01]  /*6a00*/  UMOV UR6, UR11 ;  /* 0x0000000b00067c82 */ /* 0x000fe20008000000 */
[----:B------:R-:W-:Y:S02]  /*6a10*/  UIMAD.WIDE.U32 UR10, UR8, UR46, URZ ;  /* 0x0000002e080a72a5 */ /* 0x000fe4000f8e00ff */
[----:B------:R-:W-:Y:S04]  /*6a20*/  @UP2 USHF.R.U32.HI UR9, URZ, UR47, UR6 ;  /* 0x0000002fff092299 */ /* 0x000fe80008011606 */
[----:B------:R-:W-:Y:S01]  /*6a30*/  UIMAD UR6, UR39, UR9, URZ ;  /* 0x00000009270672a4 */ /* 0x000fe2000f8e02ff */
[----:B------:R-:W-:Y:S03]  /*6a40*/  UMOV UR4, UR11 ;  /* 0x0000000b00047c82 */ /* 0x000fe60008000000 */
[----:B------:R-:W-:Y:S02]  /*6a50*/  UISETP.GE.OR UP0, UPT, UR5, UR6, UP0 ;  /* 0x000000060500728c */ /* 0x000fe40008706670 */
[----:B------:R-:W-:Y:S02]  /*6a60*/  USHF.R.U32.HI UR4, URZ, UR47, UR4 ;  /* 0x0000002fff047299 */ /* 0x000fe40008011604 */
[----:B------:R-:W-:Y:S02]  /*6a70*/  UIMAD.WIDE.U32 UR6, UR5, UR46, URZ ;  /* 0x0000002e050672a5 */ /* 0x000fe4000f8e00ff */
[----:B------:R-:W-:Y:S02]  /*6a80*/  USEL UR11, UR8, UR4, !UP2 ;  /* 0x00000004080b7287 */ /* 0x000fe4000d000000 */
[----:B------:R-:W-:Y:S02]  /*6a90*/  UIADD3 UR6, UPT, UPT, -UR5, URZ, URZ ;  /* 0x000000ff05067290 */ /* 0x000fe4000fffe1ff */
[----:B------:R-:W-:Y:S02]  /*6aa0*/  UIADD3 UR10, UPT, UPT, -UR11, URZ, URZ ;  /* 0x000000ff0b0a7290 */ /* 0x000fe4000fffe1ff */
[----:B------:R-:W-:Y:S02]  /*6ab0*/  UIMAD UR6, UR48, UR6, UR37 ;  /* 0x00000006300672a4 */ /* 0x000fe4000f8e0225 */
[----:B------:R-:W-:Y:S01]  /*6ac0*/  UIMAD UR10, UR39, UR10, UR8 ;  /* 0x0000000a270a72a4 */ /* 0x000fe2000f8e0208 */
[----:B------:R-:W-:Y:S01]  /*6ad0*/  @!UP0 UMOV UR4, UR7 ;  /* 0x0000000700048c82 */ /* 0x000fe20008000000 */
[----:B------:R-:W-:Y:S02]  /*6ae0*/  UIADD3 UR7, UPT, UPT, -UR8, URZ, URZ ;  /* 0x000000ff08077290 */ /* 0x000fe4000fffe1ff */
[----:B------:R-:W-:Y:S04]  /*6af0*/  @!UP0 USHF.R.U32.HI UR4, URZ, UR47, UR4 ;  /* 0x0000002fff048299 */ /* 0x000fe80008011604 */
[----:B------:R-:W-:Y:S04]  /*6b00*/  @!UP0 USEL UR4, UR5, UR4, !UP2 ;  /* 0x0000000405048287 */ /* 0x000fe8000d000000 */
[----:B------:R-:W-:Y:S02]  /*6b10*/  @!UP0 UIMAD UR9, UR9, UR10, UR4 ;  /* 0x0000000a090982a4 */ /* 0x000fe4000f8e0204 */
[----:B------:R-:W-:Y:S02]  /*6b20*/  @!UP0 UIADD3 UR10, UPT, UPT, UR11, -UR4, URZ ;  /* 0x800000040b0a8290 */ /* 0x000fe4000fffe0ff */
[----:B------:R-:W-:Y:S02]  /*6b30*/  UIMAD UR4, UR58, UR7, UR36 ;  /* 0x000000073a0472a4 */ /* 0x000fe4000f8e0224 */
[----:B------:R-:W-:Y:S03]  /*6b40*/  @!UP0 UIMAD UR8, UR10, UR39, UR5 ;  /* 0x000000270a0882a4 */ /* 0x000fe6000f8e0205 */
[----:B------:R-:W-:Y:S02]  /*6b50*/  @!UP0 UMOV UR5, UR9 ;  /* 0x0000000900058c82 */ /* 0x000fe40008000000 */
[----:B------:R-:W-:Y:S02]  /*6b60*/  UIMAD UR37, UR5, UR48, UR6 ;  /* 0x00000030052572a4 */ /* 0x000fe4000f8e0206 */
[----:B------:R-:W-:Y:S11]  /*6b70*/  UIMAD UR36, UR8, UR58, UR4 ;  /* 0x0000003a082472a4 */ /* 0x000ff6000f8e0204 */
[----:B------:R-:W-:Y:S01]  /*6b80*/  @!UPT UIADD3 URZ, UPT, UPT, URZ, URZ, URZ ;  /* 0x000000fffffff290 */ /* 0x000fe2000fffe0ff */
.L_x_90:
[----:B------:R-:W1:Y:S01]  /*6b90*/  LDCU UR16, c[0x0][0x388] ;  /* 0x00007100ff1077ac */ /* 0x000e620008000800 */
[----:B------:R-:W-:Y:S01]  /*6ba0*/  R2UR UR6, R2 ;  /* 0x00000000020672ca */ /* 0x000fe200000e0000 */
[----:B------:R-:W-:Y:S01]  /*6bb0*/  IMAD R2, R22, 0x4, R1 ;  /* 0x0000000416027824 */ /* 0x000fe200078e0201 */
[----:B------:R-:W-:Y:S01]  /*6bc0*/  IABS R0, R0 ;  /* 0x0000000000007213 */ /* 0x000fe20000000000 */
[----:B------:R-:W2:Y:S01]  /*6bd0*/  LDCU UR11, c[0x0][0x38c] ;  /* 0x00007180ff0b77ac */ /* 0x000ea20008000800 */
[----:B------:R-:W-:Y:S01]  /*6be0*/  BSSY.RECONVERGENT B6, `(.L_x_91) ;  /* 0x0000093000067945 */ /* 0x000fe20003800200 */
[----:B------:R-:W-:Y:S02]  /*6bf0*/  USHF.L.U32 UR42, UR28, 0x6, URZ ;  /* 0x000000061c2a7899 */ /* 0x000fe400080006ff */
[----:B------:R-:W5:Y:S01]  /*6c00*/  LDL R2, [R2] ;  /* 0x0000000002027983 */ /* 0x000f620000100800 */
[----:B------:R-:W-:Y:S05]  /*6c10*/  IMAD.MOV R0, RZ, RZ, -R0 ;  /* 0x000000ffff007224 */ /* 0x000fea00078e0a00 */
[----:B------:R-:W3:Y:S10]  /*6c20*/  I2F.RP R3, UR6 ;  /* 0x0000000600037d06 */ /* 0x000ef40008209400 */
[----:B---3--:R-:W3:Y:S01]  /*6c30*/  MUFU.RCP R3, R3 ;  /* 0x0000000300037308 */ /* 0x008ee20000001000 */
[----:B-1----:R-:W-:Y:S02]  /*6c40*/  IMAD.U32 R4, RZ, RZ, UR16 ;  /* 0x00000010ff047e24 */ /* 0x002fe4000f8e00ff */
[----:B---3--:R-:W-:Y:S07]  /*6c50*/  VIADD R3, R3, 0xffffffe ;  /* 0x0ffffffe03037836 */ /* 0x008fee0000000000 */
[----:B------:R-:W1:Y:S02]  /*6c60*/  F2I.FTZ.U32.TRUNC.NTZ R3, R3 ;  /* 0x0000000300037305 */ /* 0x000e64000021f000 */
[----:B-1----:R-:W-:Y:S02]  /*6c70*/  R2UR UR5, R3 ;  /* 0x00000000030572ca */ /* 0x002fe400000e0000 */
[----:B------:R-:W-:Y:S01]  /*6c80*/  IABS R3, R4 ;  /* 0x0000000400037213 */ /* 0x000fe20000000000 */
[----:B------:R-:W-:Y:S03]  /*6c90*/  IMAD.U32 R4, RZ, RZ, UR21 ;  /* 0x00000015ff047e24 */ /* 0x000fe6000f8e00ff */
[----:B------:R-:W-:Y:S02]  /*6ca0*/  R2UR UR7, R3 ;  /* 0x00000000030772ca */ /* 0x000fe400000e0000 */
[----:B------:R-:W-:Y:S04]  /*6cb0*/  IABS R4, R4 ;  /* 0x0000000400047213 */ /* 0x000fe80000000000 */
[----:B------:R-:W-:Y:S01]  /*6cc0*/  R2UR UR9, R4 ;  /* 0x00000000040972ca */ /* 0x000fe200000e0000 */
[----:B------:R-:W-:Y:S01]  /*6cd0*/  UIADD3 UR4, UPT, UPT, URZ, -UR5, URZ ;  /* 0x80000005ff047290 */ /* 0x000fe2000fffe0ff */
[----:B--2---:R-:W-:Y:S03]  /*6ce0*/  IMAD.U32 R4, RZ, RZ, UR11 ;  /* 0x0000000bff047e24 */ /* 0x004fe6000f8e00ff */
[----:B------:R-:W-:Y:S02]  /*6cf0*/  UIMAD UR8, UR4, UR6, URZ ;  /* 0x00000006040872a4 */ /* 0x000fe4000f8e02ff */
[----:B------:R-:W1:Y:S01]  /*6d00*/  I2F.RP R3, UR7 ;  /* 0x0000000700037d06 */ /* 0x000e620008209400 */
[----:B------:R-:W-:Y:S01]  /*6d10*/  UMOV UR4, URZ ;  /* 0x000000ff00047c82 */ /* 0x000fe20008000000 */
[----:B------:R-:W-:Y:S01]  /*6d20*/  IABS R4, R4 ;  /* 0x0000000400047213 */ /* 0x000fe20000000000 */
[----:B------:R-:W-:Y:S02]  /*6d30*/  UIMAD.WIDE.U32 UR4, UR5, UR8, UR4 ;  /* 0x00000008050472a5 */ /* 0x000fe4000f8e0004 */
[----:B------:R-:W-:Y:S05]  /*6d40*/  R2UR UR8, R0 ;  /* 0x00000000000872ca */ /* 0x000fea00000e0000 */
[----:B------:R-:W2:Y:S01]  /*6d50*/  I2F.RP R6, R4 ;  /* 0x0000000400067306 */ /* 0x000ea20000209400 */
[----:B------:R-:W-:Y:S02]  /*6d60*/  UMOV UR4, UR5 ;  /* 0x0000000500047c82 */ /* 0x000fe40008000000 */
[----:B------:R-:W-:Y:S07]  /*6d70*/  UIMAD.WIDE.U32 UR4, UR4, UR9, URZ ;  /* 0x00000009040472a5 */ /* 0x000fee000f8e00ff */
[----:B-1----:R-:W1:Y:S01]  /*6d80*/  MUFU.RCP R0, R3 ;  /* 0x0000000300007308 */ /* 0x002e620000001000 */
[----:B------:R-:W-:Y:S02]  /*6d90*/  UMOV UR43, UR5 ;  /* 0x00000005002b7c82 */ /* 0x000fe40008000000 */
[----:B------:R-:W-:Y:S07]  /*6da0*/  UIMAD UR4, UR43, UR8, UR9 ;  /* 0x000000082b0472a4 */ /* 0x000fee000f8e0209 */
[----:B--2---:R-:W2:Y:S01]  /*6db0*/  MUFU.RCP R6, R6 ;  /* 0x0000000600067308 */ /* 0x004ea20000001000 */
[----:B------:R-:W-:Y:S01]  /*6dc0*/  UISETP.GT.U32.AND UP0, UPT, UR6, UR4, UPT ;  /* 0x000000040600728c */ /* 0x000fe2000bf04070 */
[----:B-1----:R-:W-:Y:S10]  /*6dd0*/  VIADD R0, R0, 0xffffffe ;  /* 0x0ffffffe00007836 */ /* 0x002ff40000000000 */
[----:B------:R-:W-:Y:S02]  /*6de0*/  @!UP0 UIADD3 UR4, UPT, UPT, UR4, -UR6, URZ ;  /* 0x8000000604048290 */ /* 0x000fe4000fffe0ff */
[----:B------:R-:W-:Y:S01]  /*6df0*/  @!UP0 UIADD3 UR43, UPT, UPT, UR43, 0x1, URZ ;  /* 0x000000012b2b8890 */ /* 0x000fe2000fffe0ff */
[----:B------:R-:W1:Y:S01]  /*6e00*/  F2I.FTZ.U32.TRUNC.NTZ R0, R0 ;  /* 0x0000000000007305 */ /* 0x000e62000021f000 */
[----:B------:R-:W-:Y:S01]  /*6e10*/  UISETP.GE.U32.AND UP2, UPT, UR4, UR6, UPT ;  /* 0x000000060400728c */ /* 0x000fe2000bf46070 */
[----:B--2---:R-:W-:Y:S01]  /*6e20*/  IADD3 R6, PT, PT, R6, 0xffffffe, RZ ;  /* 0x0ffffffe06067810 */ /* 0x004fe20007ffe0ff */
[----:B------:R-:W-:Y:S02]  /*6e30*/  ULOP3.LUT UR4, UR21, UR53, URZ, 0x3c, !UPT ;  /* 0x0000003515047292 */ /* 0x000fe4000f8e3cff */
[----:B------:R-:W-:Y:S02]  /*6e40*/  UISETP.NE.AND UP0, UPT, UR53, URZ, UPT ;  /* 0x000000ff3500728c */ /* 0x000fe4000bf05270 */
[----:B------:R-:W-:Y:S03]  /*6e50*/  UISETP.GE.AND UP1, UPT, UR4, URZ, UPT ;  /* 0x000000ff0400728c */ /* 0x000fe6000bf26270 */
[----:B------:R-:W2:Y:S02]  /*6e60*/  F2I.FTZ.U32.TRUNC.NTZ R7, R6 ;  /* 0x0000000600077305 */ /* 0x000ea4000021f000 */
[----:B------:R-:W-:Y:S01]  /*6e70*/  @UP2 UIADD3 UR43, UPT, UPT, UR43, 0x1, URZ ;  /* 0x000000012b2b2890 */ /* 0x000fe2000fffe0ff */
[----:B-1----:R-:W-:Y:S05]  /*6e80*/  R2UR UR5, R0 ;  /* 0x00000000000572ca */ /* 0x002fea00000e0000 */
[----:B------:R-:W-:Y:S02]  /*6e90*/  @!UP1 UIADD3 UR43, UPT, UPT, -UR43, URZ, URZ ;  /* 0x000000ff2b2b9290 */ /* 0x000fe4000fffe1ff */
[----:B------:R-:W-:Y:S01]  /*6ea0*/  @!UP0 ULOP3.LUT UR43, URZ, UR53, URZ, 0x33, !UPT ;  /* 0x00000035ff2b8292 */ /* 0x000fe2000f8e33ff */
[--C-:B--2---:R-:W-:Y:S02]  /*6eb0*/  IMAD.MOV R3, RZ, RZ, -R7.reuse ;  /* 0x000000ffff037224 */ /* 0x104fe400078e0a07 */
[----:B------:R-:W-:Y:S03]  /*6ec0*/  IMAD.MOV.U32 R6, RZ, RZ, RZ ;  /* 0x000000ffff067224 */ /* 0x000fe600078e00ff */
[----:B------:R-:W-:Y:S01]  /*6ed0*/  IMAD.U32 R0, RZ, RZ, UR43 ;  /* 0x0000002bff007e24 */ /* 0x000fe2000f8e00ff */
[----:B------:R-:W-:Y:S01]  /*6ee0*/  UIADD3 UR4, UPT, UPT, URZ, -UR5, URZ ;  /* 0x80000005ff047290 */ /* 0x000fe2000fffe0ff */
[----:B------:R-:W-:Y:S03]  /*6ef0*/  IMAD R3, R3, R4, RZ ;  /* 0x0000000403037224 */ /* 0x000fe600078e02ff */
[----:B------:R-:W-:Y:S01]  /*6f00*/  UIMAD UR6, UR4, UR7, URZ ;  /* 0x00000007040672a4 */ /* 0x000fe2000f8e02ff */
[----:B------:R-:W-:Y:S01]  /*6f10*/  IABS R0, R0 ;  /* 0x0000000000007213 */ /* 0x000fe20000000000 */
[----:B------:R-:W-:Y:S01]  /*6f20*/  IMAD.HI.U32 R7, R7, R3, R6 ;  /* 0x0000000307077227 */ /* 0x000fe200078e0006 */
[----:B------:R-:W-:Y:S02]  /*6f30*/  UMOV UR4, URZ ;  /* 0x000000ff00047c82 */ /* 0x000fe40008000000 */
[----:B------:R-:W-:Y:S01]  /*6f40*/  UIMAD.WIDE.U32 UR4, UR5, UR6, UR4 ;  /* 0x00000006050472a5 */ /* 0x000fe2000f8e0004 */
[----:B------:R-:W-:Y:S06]  /*6f50*/  R2UR UR8, R0 ;  /* 0x00000000000872ca */ /* 0x000fec00000e0000 */
[----:B------:R-:W-:Y:S07]  /*6f60*/  UMOV UR4, UR5 ;  /* 0x0000000500047c82 */ /* 0x000fee0008000000 */
        /* <DEDUP_REMOVED lines=8> */
[----:B------:R-:W-:Y:S04]  /*6ff0*/  ULOP3.LUT UR4, UR43, UR16, URZ, 0x3c, !UPT ;  /* 0x000000102b047292 */ /* 0x000fe8000f8e3cff */
[----:B------:R-:W-:Y:S05]  /*7000*/  UISETP.GE.AND UP0, UPT, UR4, URZ, UPT ;  /* 0x000000ff0400728c */ /* 0x000fea000bf06270 */
[----:B------:R-:W-:Y:S02]  /*7010*/  @UP1 UIADD3 UR44, UPT, UPT, UR44, 0x1, URZ ;  /* 0x000000012c2c1890 */ /* 0x000fe4000fffe0ff */
[----:B------:R-:W-:Y:S04]  /*7020*/  UISETP.NE.AND UP1, UPT, UR16, URZ, UPT ;  /* 0x000000ff1000728c */ /* 0x000fe8000bf25270 */
[----:B------:R-:W-:Y:S07]  /*7030*/  @!UP0 UIADD3 UR44, UPT, UPT, -UR44, URZ, URZ ;  /* 0x000000ff2c2c8290 */ /* 0x000fee000fffe1ff */
[----:B------:R-:W-:Y:S02]  /*7040*/  @!UP1 ULOP3.LUT UR44, URZ, UR16, URZ, 0x33, !UPT ;  /* 0x00000010ff2c9292 */ /* 0x000fe4000f8e33ff */
[----:B------:R-:W-:Y:S04]  /*7050*/  UISETP.NE.AND UP1, UPT, UR38, 0x1, UPT ;  /* 0x000000012600788c */ /* 0x000fe8000bf25270 */
[----:B------:R-:W-:Y:S05]  /*7060*/  IMAD.U32 R0, RZ, RZ, UR44 ;  /* 0x0000002cff007e24 */ /* 0x000fea000f8e00ff */
[----:B------:R-:W-:Y:S02]  /*7070*/  IABS R0, R0 ;  /* 0x0000000000007213 */ /* 0x000fe40000000000 */
[----:B------:R-:W1:Y:S03]  /*7080*/  @!UP1 LDCU.128 UR12, c[0x0][0xc10] ;  /* 0x00018200ff0c97ac */ /* 0x000e660008000c00 */
[----:B------:R-:W-:Y:S04]  /*7090*/  IMAD.HI.U32 R7, R7, R0, RZ ;  /* 0x0000000007077227 */ /* 0x000fe800078e00ff */
[----:B------:R-:W-:Y:S01]  /*70a0*/  IMAD.MOV R3, RZ, RZ, -R7 ;  /* 0x000000ffff037224 */ /* 0x000fe200078e0a07 */
[----:B------:R-:W2:Y:S03]  /*70b0*/  @!UP1 LDCU UR10, c[0x0][0xc20] ;  /* 0x00018400ff0a97ac */ /* 0x000ea60008000800 */
[C---:B------:R-:W-:Y:S01]  /*70c0*/  IMAD R0, R4.reuse, R3, R0 ;  /* 0x0000000304007224 */ /* 0x040fe200078e0200 */
[----:B------:R-:W3:Y:S04]  /*70d0*/  @!UP1 LDCU UR5, c[0x0][0xc0c] ;  /* 0x00018180ff0597ac */ /* 0x000ee80008000800 */
[----:B------:R-:W-:Y:S01]  /*70e0*/  ISETP.GT.U32.AND P1, PT, R4, R0, PT ;  /* 0x000000000400720c */ /* 0x000fe20003f24070 */
[----:B-1----:R-:W-:Y:S02]  /*70f0*/  UIMAD.WIDE.U32 UR6, UR36, UR15, URZ ;  /* 0x0000000f240672a5 */ /* 0x002fe4000f8e00ff */
[----:B------:R-:W-:Y:S02]  /*7100*/  UIMAD.WIDE.U32 UR8, UR37, UR12, URZ ;  /* 0x0000000c250872a5 */ /* 0x000fe4000f8e00ff */
[----:B------:R-:W-:Y:S02]  /*7110*/  @!UP1 UISETP.NE.AND UP0, UPT, UR14, 0x1, UPT ;  /* 0x000000010e00988c */ /* 0x000fe4000bf05270 */
[----:B------:R-:W-:Y:S01]  /*7120*/  ULOP3.LUT UR8, UR44, UR11, URZ, 0x3c, !UPT ;  /* 0x0000000b2c087292 */ /* 0x000fe2000f8e3cff */
[----:B------:R-:W-:Y:S02]  /*7130*/  @!UP1 UMOV UR6, UR7 ;  /* 0x0000000700069c82 */ /* 0x000fe40008000000 */
[----:B------:R-:W-:Y:S01]  /*7140*/  @!UP1 UMOV UR4, UR9 ;  /* 0x0000000900049c82 */ /* 0x000fe20008000000 */
[----:B--2---:R-:W-:Y:S02]  /*7150*/  @!UP1 USHF.R.U32.HI UR6, URZ, UR10, UR6 ;  /* 0x0000000aff069299 */ /* 0x004fe40008011606 */
[-C--:B------:R-:W-:Y:S01]  /*7160*/  @!P1 IADD3 R0, PT, PT, R0, -R4.reuse, RZ ;  /* 0x8000000400009210 */ /* 0x080fe20007ffe0ff */
[----:B---3--:R-:W-:Y:S01]  /*7170*/  @!UP1 UISETP.NE.AND UP2, UPT, UR5, 0x1, UPT ;  /* 0x000000010500988c */ /* 0x008fe2000bf45270 */
[----:B------:R-:W-:Y:S01]  /*7180*/  @!P1 VIADD R7, R7, 0x1 ;  /* 0x0000000107079836 */ /* 0x000fe20000000000 */
[----:B------:R-:W-:Y:S01]  /*7190*/  @!UP1 USHF.R.U32.HI UR4, URZ, UR13, UR4 ;  /* 0x0000000dff049299 */ /* 0x000fe20008011604 */
[----:B------:R-:W-:Y:S01]  /*71a0*/  ISETP.GE.U32.AND P2, PT, R0, R4, PT ;  /* 0x000000040000720c */ /* 0x000fe20003f46070 */
[----:B------:R-:W-:Y:S01]  /*71b0*/  @!UP1 USEL UR6, UR36, UR6, !UP0 ;  /* 0x0000000624069287 */ /* 0x000fe2000c000000 */
[----:B------:R-:W-:Y:S01]  /*71c0*/  @P0 SHF.R.U32.HI R0, RZ, 0x10, R45 ;  /* 0x00000010ff000819 */ /* 0x000fe2000001162d */
[----:B------:R-:W-:Y:S02]  /*71d0*/  @!UP1 USEL UR7, UR37, UR4, !UP2 ;  /* 0x0000000425079287 */ /* 0x000fe4000d000000 */
[----:B------:R-:W-:Y:S01]  /*71e0*/  UISETP.GE.AND UP0, UPT, UR8, URZ, UPT ;  /* 0x000000ff0800728c */ /* 0x000fe2000bf06270 */
[----:B------:R-:W-:Y:S01]  /*71f0*/  @P0 R2UR UR63, R0 ;  /* 0x00000000003f02ca */ /* 0x000fe200000e0000 */
[----:B------:R-:W-:Y:S01]  /*7200*/  UISETP.NE.AND UP2, UPT, UR11, URZ, UPT ;  /* 0x000000ff0b00728c */ /* 0x000fe2000bf45270 */
[----:B------:R-:W-:Y:S01]  /*7210*/  LOP3.LUT P0, RZ, R60, 0x1b0, RZ, 0xc0, !PT ;  /* 0x000001b03cff7812 */ /* 0x000fe2000780c0ff */
[----:B------:R-:W-:Y:S02]  /*7220*/  @!UP1 UIADD3 UR4, UPT, UPT, -UR7, UR6, URZ ;  /* 0x0000000607049290 */ /* 0x000fe4000fffe1ff */
[----:B------:R-:W-:Y:S02]  /*7230*/  @!UP1 UIADD3 UR6, UPT, UPT, UR7, -UR6, URZ ;  /* 0x8000000607069290 */ /* 0x000fe4000fffe0ff */
[----:B------:R-:W-:Y:S01]  /*7240*/  UIADD3 UR7, UPT, UPT, -UR43, URZ, URZ ;  /* 0x000000ff2b077290 */ /* 0x000fe2000fffe1ff */
[----:B------:R-:W-:Y:S01]  /*7250*/  @P2 VIADD R7, R7, 0x1 ;  /* 0x0000000107072836 */ /* 0x000fe20000000000 */
[----:B------:R-:W-:Y:S02]  /*7260*/  @!UP1 UIMAD UR37, UR4, UR5, UR37 ;  /* 0x00000005042592a4 */ /* 0x000fe4000f8e0225 */
[----:B------:R-:W-:Y:S02]  /*7270*/  UIMAD UR4, UR53, UR7, UR21 ;  /* 0x00000007350472a4 */ /* 0x000fe4000f8e0215 */
[----:B------:R-:W-:Y:S01]  /*7280*/  @!UP1 UIMAD UR36, UR6, UR14, UR36 ;  /* 0x0000000e062492a4 */ /* 0x000fe2000f8e0224 */
[----:B------:R-:W-:Y:S01]  /*7290*/  R2UR UR45, R7 ;  /* 0x00000000072d72ca */ /* 0x000fe200000e0000 */
[----:B------:R-:W-:Y:S02]  /*72a0*/  USHF.L.U32 UR52, UR4, 0x7, URZ ;  /* 0x0000000704347899 */ /* 0x000fe400080006ff */
[----:B------:R-:W-:Y:S04]  /*72b0*/  UIADD3 UR4, UPT, UPT, -UR44, URZ, URZ ;  /* 0x000000ff2c047290 */ /* 0x000fe8000fffe1ff */
[----:B------:R-:W-:Y:S06]  /*72c0*/  UIMAD UR43, UR16, UR4, UR43 ;  /* 0x00000004102b72a4 */ /* 0x000fec000f8e022b */
[----:B------:R-:W-:Y:S02]  /*72d0*/  @!UP0 UIADD3 UR45, UPT, UPT, -UR45, URZ, URZ ;  /* 0x000000ff2d2d8290 */ /* 0x000fe4000fffe1ff */
[----:B------:R-:W-:Y:S04]  /*72e0*/  @!UP2 ULOP3.LUT UR45, URZ, UR11, URZ, 0x33, !UPT ;  /* 0x0000000bff2da292 */ /* 0x000fe8000f8e33ff */
[----:B------:R-:W-:Y:S04]  /*72f0*/  UIADD3 UR5, UPT, UPT, -UR45, URZ, URZ ;  /* 0x000000ff2d057290 */ /* 0x000fe8000fffe1ff */
[----:B------:R-:W-:Y:S01]  /*7300*/  UIMAD UR44, UR11, UR5, UR44 ;  /* 0x000000050b2c72a4 */ /* 0x000fe2000f8e022c */
[----:B------:R-:W-:Y:S11]  /*7310*/  @!P0 BRA `(.L_x_92) ;  /* 0x00000000007c8947 */ /* 0x000ff60003800000 */
[----:B------:R-:W1:Y:S01]  /*7320*/  LDCU.64 UR8, c[0x4][0x80] ;  /* 0x01001000ff0877ac */ /* 0x000e620008000a00 */
[----:B------:R-:W-:Y:S01]  /*7330*/  MOV R16, 0x0 ;  /* 0x0000000000107802 */ /* 0x000fe20000000f00 */
[----:B------:R-:W-:Y:S02]  /*7340*/  HFMA2 R12, -RZ, RZ, 0, 5.9604644775390625e-08 ;  /* 0x00000001ff0c7431 */ /* 0x000fe400000001ff */
[----:B------:R-:W-:Y:S01]  /*7350*/  IMAD.MOV.U32 R8, RZ, RZ, 0x70 ;  /* 0x00000070ff087424 */ /* 0x000fe200078e00ff */
[----:B------:R2:W3:Y:S01]  /*7360*/  LDC.64 R14, c[0x4][R16] ;  /* 0x01000000100e7b82 */ /* 0x0004e20000000a00 */
[----:B------:R-:W4:Y:S01]  /*7370*/  LDCU.64 UR6, c[0x4][0x88] ;  /* 0x01001100ff0677ac */ /* 0x000f220008000a00 */
[----:B------:R-:W-:Y:S01]  /*7380*/  IMAD.MOV.U32 R13, RZ, RZ, RZ ;  /* 0x000000ffff0d7224 */ /* 0x000fe200078e00ff */
[----:B------:R-:W2:Y:S01]  /*7390*/  LDCU.64 UR4, c[0x4][0x8] ;  /* 0x01000100ff0477ac */ /* 0x000ea20008000a00 */
[----:B-1----:R-:W-:Y:S01]  /*73a0*/  MOV R5, UR9 ;  /* 0x0000000900057c02 */ /* 0x002fe20008000f00 */
[----:B------:R-:W-:Y:S01]  /*73b0*/  IMAD.U32 R4, RZ, RZ, UR8 ;  /* 0x00000008ff047e24 */ /* 0x000fe2000f8e00ff */
[----:B----4-:R-:W-:Y:S01]  /*73c0*/  MOV R7, UR7 ;  /* 0x0000000700077c02 */ /* 0x010fe20008000f00 */
[----:B------:R-:W-:Y:S01]  /*73d0*/  IMAD.U32 R6, RZ, RZ, UR6 ;  /* 0x00000006ff067e24 */ /* 0x000fe2000f8e00ff */
[----:B--2---:R-:W-:Y:S01]  /*73e0*/  MOV R11, UR5 ;  /* 0x00000005000b7c02 */ /* 0x004fe20008000f00 */
[----:B------:R-:W-:Y:S02]  /*73f0*/  IMAD.U32 R10, RZ, RZ, UR4 ;  /* 0x00000004ff0a7e24 */ /* 0x000fe4000f8e00ff */
[----:B------:R-:W-:Y:S07]  /*7400*/  LEPC R20, `(.L_x_93) ;  /* 0x000000001014794e */ /* 0x000fee0000000000 */
[----:B---3-5:R-:W-:Y:S05]  /*7410*/  CALL.ABS.NOINC R14 ;  /* 0x000000000e007343 */ /* 0x028fea0003c00000 */
.L_x_93:
[----:B------:R-:W1:Y:S01]  /*7420*/  LDCU.64 UR8, c[0x4][0x80] ;  /* 0x01001000ff0877ac */ /* 0x000e620008000a00 */
[----:B------:R-:W2:Y:S01]  /*7430*/  LDC.64 R16, c[0x4][R16] ;  /* 0x0100000010107b82 */ /* 0x000ea20000000a00 */
[----:B------:R-:W-:Y:S02]  /*7440*/  HFMA2 R12, -RZ, RZ, 0, 5.9604644775390625e-08 ;  /* 0x00000001ff0c7431 */ /* 0x000fe400000001ff */
[----:B------:R-:W-:Y:S02]  /*7450*/  IMAD.MOV.U32 R8, RZ, RZ, 0x70 ;  /* 0x00000070ff087424 */ /* 0x000fe400078e00ff */
[----:B------:R-:W-:Y:S01]  /*7460*/  IMAD.MOV.U32 R13, RZ, RZ, RZ ;  /* 0x000000ffff0d7224 */ /* 0x000fe200078e00ff */
[----:B------:R-:W3:Y:S01]  /*7470*/  LDCU.64 UR6, c[0x4][0x88] ;  /* 0x01001100ff0677ac */ /* 0x000ee20008000a00 */
[----:B------:R-:W4:Y:S01]  /*7480*/  LDCU.64 UR4, c[0x4][0x8] ;  /* 0x01000100ff0477ac */ /* 0x000f220008000a00 */
[----:B-1----:R-:W-:Y:S02]  /*7490*/  MOV R4, UR8 ;  /* 0x0000000800047c02 */ /* 0x002fe40008000f00 */
[----:B------:R-:W-:Y:S02]  /*74a0*/  MOV R5, UR9 ;  /* 0x0000000900057c02 */ /* 0x000fe40008000f00 */
[----:B---3--:R-:W-:Y:S01]  /*74b0*/  MOV R7, UR7 ;  /* 0x0000000700077c02 */ /* 0x008fe20008000f00 */
[----:B------:R-:W-:Y:S01]  /*74c0*/  IMAD.U32 R6, RZ, RZ, UR6 ;  /* 0x00000006ff067e24 */ /* 0x000fe2000f8e00ff */
[----:B----4-:R-:W-:Y:S01]  /*74d0*/  MOV R11, UR5 ;  /* 0x00000005000b7c02 */ /* 0x010fe20008000f00 */
[----:B------:R-:W-:Y:S02]  /*74e0*/  IMAD.U32 R10, RZ, RZ, UR4 ;  /* 0x00000004ff0a7e24 */ /* 0x000fe4000f8e00ff */
[----:B------:R-:W-:Y:S07]  /*74f0*/  LEPC R20, `(.L_x_92) ;  /* 0x000000001014794e */ /* 0x000fee0000000000 */
[----:B--2---:R-:W-:Y:S05]  /*7500*/  CALL.ABS.NOINC R16 ;  /* 0x0000000010007343 */ /* 0x004fea0003c00000 */
.L_x_92:
[----:B------:R-:W-:Y:S05]  /*7510*/  BSYNC.RECONVERGENT B6 ;  /* 0x0000000000067941 */ /* 0x000fea0003800200 */
.L_x_91:
[----:B------:R-:W-:Y:S02]  /*7520*/  R2UR UR6, R59 ;  /* 0x000000003b0672ca */ /* 0x000fe400000e0000 */
[----:B------:R-:W-:Y:S02]  /*7530*/  R2UR UR5, R58 ;  /* 0x000000003a0572ca */ /* 0x000fe400000e0000 */
[----:B------:R-:W-:Y:S02]  /*7540*/  R2UR UR4, R57 ;  /* 0x00000000390472ca */ /* 0x000fe400000e0000 */
[----:B------:R-:W-:Y:S02]  /*7550*/  ISETP.NE.U32.AND P3, PT, R42, RZ, PT ;  /* 0x000000ff2a00720c */ /* 0x000fe40003f65070 */
[----:B------:R-:W-:Y:S02]  /*7560*/  ISETP.NE.U32.AND P2, PT, RZ, UR60, PT ;  /* 0x0000003cff007c0c */ /* 0x000fe4000bf45070 */
[----:B------:R-:W-:Y:S02]  /*7570*/  ISETP.NE.AND.EX P3, PT, R43, RZ, PT, P3 ;  /* 0x000000ff2b00720c */ /* 0x000fe40003f65330 */
[----:B------:R-:W-:Y:S01]  /*7580*/  ISETP.NE.AND.EX P2, PT, RZ, UR61, PT, P2 ;  /* 0x0000003dff007c0c */ /* 0x000fe2000bf45320 */
[----:B------:R-:W-:Y:S02]  /*7590*/  UISETP.NE.AND UP2, UPT, UR6, URZ, UPT ;  /* 0x000000ff0600728c */ /* 0x000fe4000bf45270 */
[----:B------:R-:W-:Y:S04]  /*75a0*/  UISETP.NE.U32.AND UP0, UPT, UR5, URZ, UPT ;  /* 0x000000ff0500728c */ /* 0x000fe8000bf05070 */
[----:B------:R-:W-:Y:S01]  /*75b0*/  UISETP.NE.AND.EX UP1, UPT, UR4, URZ, UPT, UP0 ;  /* 0x000000ff0400728c */ /* 0x000fe2000bf25300 */
[----:B------:R-:W-:Y:S01]  /*75c0*/  PLOP3.LUT P4, PT, PT, PT, UP2, 0x80, 0x8 ;  /* 0x000000000008781c */ /* 0x000fe20003f8f028 */
[----:B------:R-:W-:Y:S03]  /*75d0*/  UPLOP3.LUT UP0, UPT, UPT, UPT, UPT, 0x40, 0x4 ;  /* 0x000000000004789c */ /* 0x000fe60003f0e870 */
[----:B------:R-:W-:Y:S01]  /*75e0*/  P2R R64, PR, RZ, 0x10 ;  /* 0x00000010ff407803 */ /* 0x000fe20000000000 */
[----:B------:R-:W-:Y:S06]  /*75f0*/  @UP2 UPLOP3.LUT UP0, UPT, UPT, UPT, UP1, 0x80, 0x8 ;  /* 0x000000000008289c */ /* 0x000fec0003f0f010 */
[----:B------:R-:W-:Y:S01]  /*7600*/  PLOP3.LUT P0, PT, PT, PT, UP0, 0x80, 0x8 ;  /* 0x000000000008781c */ /* 0x000fe20003f0f008 */
[----:B------:R-:W-:Y:S01]  /*7610*/  @!UPT UIADD3 URZ, UPT, UPT, URZ, URZ, URZ ;  /* 0x000000fffffff290 */ /* 0x000fe2000fffe0ff */
[----:B------:R-:W-:Y:S11]  /*7620*/  BRA.U !UP1, `(.L_x_94) ;  /* 0x0000000109407547 */ /* 0x000ff6000b800000 */
[----:B------:R-:W-:Y:S01]  /*7630*/  UISETP.NE.U32.AND UP0, UPT, UR60, URZ, UPT ;  /* 0x000000ff3c00728c */ /* 0x000fe2000bf05070 */
[----:B------:R-:W-:Y:S01]  /*7640*/  R2UR UR6, R58 ;  /* 0x000000003a0672ca */ /* 0x000fe200000e0000 */
[----:B------:R-:W1:Y:S01]  /*7650*/  LDCU.64 UR8, c[0x0][0x358] ;  /* 0x00006b00ff0877ac */ /* 0x000e620008000a00 */
[----:B------:R-:W-:Y:S02]  /*7660*/  HFMA2 R55, -RZ, RZ, 0, 5.9604644775390625e-08 ;  /* 0x00000001ff377431 */ /* 0x000fe400000001ff */
[----:B------:R-:W-:Y:S01]  /*7670*/  IMAD.MOV.U32 R0, RZ, RZ, 0x1 ;  /* 0x00000001ff007424 */ /* 0x000fe200078e00ff */
[----:B------:R-:W-:Y:S06]  /*7680*/  UISETP.NE.AND.EX UP0, UPT, UR61, URZ, UPT, UP0 ;  /* 0x000000ff3d00728c */ /* 0x000fec000bf05300 */
[----:B------:R-:W-:Y:S05]  /*7690*/  PLOP3.LUT P1, PT, PT, PT, UP0, 0x80, 0x8 ;  /* 0x000000000008781c */ /* 0x000fea0003f2f008 */
[----:B------:R-:W2:Y:S01]  /*76a0*/  @UP0 LDCU.64 UR4, c[0x0][0x988] ;  /* 0x00013100ff0407ac */ /* 0x000ea20008000a00 */
[----:B------:R-:W-:Y:S07]  /*76b0*/  @UP0 UIMAD UR6, UR50, UR6, URZ ;  /* 0x00000006320602a4 */ /* 0x000fee000f8e02ff */
[----:B------:R-:W-:Y:S01]  /*76c0*/  @!P1 PRMT R55, R0, 0x7610, R55 ;  /* 0x0000761000379816 */ /* 0x000fe20000000037 */
[----:B--2---:R-:W-:Y:S06]  /*76d0*/  @UP0 UIMAD.WIDE UR4, UR6, 0x4, UR4 ;  /* 0x00000004060408a5 */ /* 0x004fec000f8e0204 */
[----:B------:R-:W-:Y:S02]  /*76e0*/  IMAD.U32 R4, RZ, RZ, UR4 ;  /* 0x00000004ff047e24 */ /* 0x000fe4000f8e00ff */
[----:B------:R-:W-:Y:S03]  /*76f0*/  IMAD.U32 R5, RZ, RZ, UR5 ;  /* 0x00000005ff057e24 */ /* 0x000fe6000f8e00ff */
[----:B------:R-:W2:Y:S02]  /*7700*/  @!UP0 LDCU UR4, c[0x0][0x980] ;  /* 0x00013000ff0487ac */ /* 0x000ea40008000800 */
[----:B-1---5:R1:W5:Y:S02]  /*7710*/  @P1 LDG.E R27, desc[UR8][R4.64] ;  /* 0x00000008041b1981 */ /* 0x022364000c1e1900 */
[----:B-12---:R-:W-:Y:S02]  /*7720*/  @!P1 MOV R27, UR4 ;  /* 0x00000004001b9c02 */ /* 0x006fe40008000f00 */
.L_x_94:
[----:B------:R-:W-:Y:S05]  /*7730*/  @!P3 BRA `(.L_x_95) ;  /* 0x000000000024b947 */ /* 0x000fea0003800000 */
[----:B------:R-:W-:Y:S01]  /*7740*/  ISETP.NE.U32.AND P1, PT, R40, RZ, PT ;  /* 0x000000ff2800720c */ /* 0x000fe20003f25070 */
[----:B------:R-:W1:Y:S03]  /*7750*/  LDCU.64 UR4, c[0x0][0x358] ;  /* 0x00006b00ff0477ac */ /* 0x000e660008000a00 */
[----:B------:R-:W-:Y:S11]  /*7760*/  ISETP.NE.AND.EX P1, PT, R41, RZ, PT, P1 ;  /* 0x000000ff2900720c */ /* 0x000ff60003f25310 */
[----:B------:R-:W-:Y:S02]  /*7770*/  @!UPT UIADD3 URZ, UPT, UPT, URZ, URZ, URZ ;  /* 0x000000fffffff290 */ /* 0x000fe4000fffe0ff */
[----:B------:R-:W2:Y:S01]  /*7780*/  @P1 LDC.64 R4, c[0x0][0x9a8] ;  /* 0x00026a00ff041b82 */ /* 0x000ea20000000a00 */
[----:B------:R-:W-:Y:S04]  /*7790*/  @P1 IMAD R0, R42, UR50, RZ ;  /* 0x000000322a001c24 */ /* 0x000fe8000f8e02ff */
[----:B--2---:R-:W-:Y:S05]  /*77a0*/  @P1 IMAD.WIDE R4, R0, 0x4, R4 ;  /* 0x0000000400041825 */ /* 0x004fea00078e0204 */
[----:B-1---5:R1:W5:Y:S02]  /*77b0*/  @P1 LDG.E R24, desc[UR4][R4.64] ;  /* 0x0000000404181981 */ /* 0x022364000c1e1900 */
[----:B-1----:R-:W2:Y:S02]  /*77c0*/  @!P1 LDC R24, c[0x0][0x9a0] ;  /* 0x00026800ff189b82 */ /* 0x002ea40000000800 */
.L_x_95:
[----:B-----5:R-:W-:Y:S01]  /*77d0*/  FSETP.NEU.AND P1, PT, R27, RZ, PT ;  /* 0x000000ff1b00720b */ /* 0x020fe20003f2d000 */
[----:B------:R-:W-:Y:S01]  /*77e0*/  IMAD.SHL.U32 R69, R53, 0x2, RZ ;  /* 0x0000000235457824 */ /* 0x000fe200078e00ff */
[----:B------:R-:W-:Y:S01]  /*77f0*/  SEL R3, RZ, 0xffffffff, P2 ;  /* 0xffffffffff037807 */ /* 0x000fe20001000000 */
[----:B------:R-:W-:Y:S01]  /*7800*/  BSSY B1, `(.L_x_96) ;  /* 0x000002c000017945 */ /* 0x000fe20003800000 */
[----:B------:R-:W-:Y:S01]  /*7810*/  @P4 LOP3.LUT P2, RZ, R55, 0xff, RZ, 0xc0, !PT ;  /* 0x000000ff37ff4812 */ /* 0x000fe2000784c0ff */
[----:B------:R-:W-:Y:S01]  /*7820*/  VIADD R66, R69, UR49 ;  /* 0x0000003145427c36 */ /* 0x000fe20008000000 */
[----:B------:R-:W-:Y:S01]  /*7830*/  @P4 SEL R63, RZ, 0xffffffff, P1 ;  /* 0xffffffffff3f4807 */ /* 0x000fe20000800000 */
[----:B------:R-:W-:Y:S01]  /*7840*/  IMAD.MOV.U32 R70, RZ, RZ, 0x1 ;  /* 0x00000001ff467424 */ /* 0x000fe200078e00ff */
[----:B------:R-:W-:Y:S01]  /*7850*/  LOP3.LUT R52, R52, 0x1, RZ, 0x3c, !PT ;  /* 0x0000000134347812 */ /* 0x000fe200078e3cff */
[----:B------:R-:W-:Y:S01]  /*7860*/  IMAD.IADD R25, R23, 0x1, R2 ;  /* 0x0000000117197824 */ /* 0x000fe200078e0202 */
[----:B------:R-:W-:Y:S01]  /*7870*/  @P0 SEL R63, R3, R63, !P2 ;  /* 0x0000003f033f0207 */ /* 0x000fe20005000000 */
[----:B------:R-:W-:Y:S01]  /*7880*/  IMAD.MOV.U32 R68, RZ, RZ, RZ ;  /* 0x000000ffff447224 */ /* 0x000fe200078e00ff */
[----:B------:R-:W-:Y:S02]  /*7890*/  LEA R67, R22, UR49, 0x3 ;  /* 0x0000003116437c11 */ /* 0x000fe4000f8e18ff */
[----:B------:R-:W-:Y:S02]  /*78a0*/  CS2R R38, SRZ ;  /* 0x0000000000267805 */ /* 0x000fe4000001ff00 */
[----:B------:R-:W-:Y:S02]  /*78b0*/  @P4 LOP3.LUT R63, R63, 0x1, RZ, 0xc0, !PT ;  /* 0x000000013f3f4812 */ /* 0x000fe400078ec0ff */
[----:B------:R-:W-:Y:S02]  /*78c0*/  CS2R R36, SRZ ;  /* 0x0000000000247805 */ /* 0x000fe4000001ff00 */
[----:B------:R-:W-:Y:S02]  /*78d0*/  PLOP3.LUT P0, PT, PT, PT, UP1, 0x80, 0x8 ;  /* 0x000000000008781c */ /* 0x000fe40003f0f018 */
[----:B------:R-:W-:Y:S02]  /*78e0*/  CS2R R30, SRZ ;  /* 0x00000000001e7805 */ /* 0x000fe4000001ff00 */
[----:B------:R-:W-:Y:S02]  /*78f0*/  ISETP.NE.U32.OR P5, PT, R63, 0x1, !P4 ;  /* 0x000000013f00780c */ /* 0x000fe400067a5470 */
[----:B------:R-:W-:Y:S02]  /*7900*/  CS2R R28, SRZ ;  /* 0x00000000001c7805 */ /* 0x000fe4000001ff00 */
[----:B------:R-:W-:Y:S01]  /*7910*/  LOP3.LUT P2, R62, R55, 0xff, RZ, 0xc0, !PT ;  /* 0x000000ff373e7812 */ /* 0x000fe2000784c0ff */
[----:B------:R-:W-:Y:S01]  /*7920*/  IMAD.IADD R65, R61, 0x1, R66 ;  /* 0x000000013d417824 */ /* 0x000fe200078e0242 */
[----:B------:R-:W-:Y:S04]  /*7930*/  SEL R71, RZ, 0xffffffff, P1 ;  /* 0xffffffffff477807 */ /* 0x000fe80000800000 */
[----:B------:R-:W-:Y:S03]  /*7940*/  @P0 SEL R71, R3, R71, !P2 ;  /* 0x0000004703470207 */ /* 0x000fe60005000000 */
[----:B------:R-:W-:Y:S02]  /*7950*/  @P5 SHF.L.U32 R0, R52, 0x1f, RZ ;  /* 0x0000001f34005819 */ /* 0x000fe400000006ff */
[----:B------:R-:W-:Y:S02]  /*7960*/  LOP3.LUT R71, R71, 0x1, RZ, 0xc0, !PT ;  /* 0x0000000147477812 */ /* 0x000fe400078ec0ff */
[----:B------:R1:W3:Y:S02]  /*7970*/  @P5 SYNCS.PHASECHK.TRANS64.TRYWAIT P4, [UR49+0x110], R0 ;  /* 0x00011000ff0055a7 */ /* 0x0002e40008081131 */
[----:B-1----:R-:W-:Y:S04]  /*7980*/  SHF.L.U32 R0, R51, 0x1f, RZ ;  /* 0x0000001f33007819 */ /* 0x002fe800000006ff */
[----:B------:R1:W4:Y:S01]  /*7990*/  SYNCS.PHASECHK.TRANS64.TRYWAIT P3, [R67+URZ+0x170], R0 ;  /* 0x00017000430075a7 */ /* 0x00032200080611ff */
[----:B---3--:R-:W-:Y:S01]  /*79a0*/  @P5 SEL R70, RZ, 0x1, !P4 ;  /* 0x00000001ff465807 */ /* 0x008fe20006000000 */
[----:B-1----:R-:W-:Y:S06]  /*79b0*/  @!P5 BRA `(.L_x_97) ;  /* 0x000000000040d947 */ /* 0x002fec0003800000 */
[----:B------:R-:W-:Y:S01]  /*79c0*/  ISETP.NE.AND P1, PT, R70, RZ, PT ;  /* 0x000000ff4600720c */ /* 0x000fe20003f25270 */
[----:B------:R-:W-:Y:S01]  /*79d0*/  BSSY B0, `(.L_x_98) ;  /* 0x000000a000007945 */ /* 0x000fe20003800000 */
[----:B------:R-:W-:Y:S01]  /*79e0*/  ISETP.NE.U32.AND P0, PT, R71, 0x1, PT ;  /* 0x000000014700780c */ /* 0x000fe20003f05070 */
[----:B------:R-:W-:Y:S01]  /*79f0*/  IMAD.MOV.U32 R38, RZ, RZ, RZ ;  /* 0x000000ffff267224 */ /* 0x000fe200078e00ff */
[----:B------:R-:W-:Y:S02]  /*7a00*/  CS2R R30, SRZ ;  /* 0x00000000001e7805 */ /* 0x000fe4000001ff00 */
[----:B------:R-:W-:Y:S02]  /*7a10*/  CS2R R28, SRZ ;  /* 0x00000000001c7805 */ /* 0x000fe4000001ff00 */
[----:B------:R-:W-:Y:S05]  /*7a20*/  CS2R R36, SRZ ;  /* 0x0000000000247805 */ /* 0x000fea000001ff00 */
[----:B------:R-:W-:Y:S05]  /*7a30*/  @P1 BRA `(.L_x_99) ;  /* 0x00000000000c1947 */ /* 0x000fea0003800000 */
[----:B------:R-:W-:Y:S04]  /*7a40*/  SHF.L.U32 R3, R52, 0x1f, RZ ;  /* 0x0000001f34037819 */ /* 0x000fe800000006ff */
[----:B------:R-:W1:Y:S02]  /*7a50*/  SYNCS.PHASECHK.TRANS64.TRYWAIT P1, [UR49+0x110], R3 ;  /* 0x00011003ff0075a7 */ /* 0x000e640008021131 */
[----:B-1----:R-:W-:Y:S05]  /*7a60*/  @!P1 BRA `(.L_x_100) ;  /* 0x0000003000689947 */ /* 0x002fea0003800000 */
.L_x_99:
[----:B------:R-:W-:Y:S05]  /*7a70*/  BSYNC B0 ;  /* 0x0000000000007941 */ /* 0x000fea0003800000 */
.L_x_98:
[----:B------:R-:W-:Y:S05]  /*7a80*/  @P0 WARPSYNC.ALL ;  /* 0x0000000000000948 */ /* 0x000fea0003800000 */
[----:B------:R3:W1:Y:S01]  /*7a90*/  @P0 LDSM.16.M88.4 R28, [R69+UR49+0x200] ;  /* 0x00020031451c083b */ /* 0x0006620008000200 */
[----:B------:R-:W-:Y:S03]  /*7aa0*/  HFMA2 R68, -RZ, RZ, 0, 5.9604644775390625e-08 ;  /* 0x00000001ff447431 */ /* 0x000fe600000001ff */
[----:B------:R3:W1:Y:S02]  /*7ab0*/  @P0 LDSM.16.M88.4 R36, [R65+0x200] ;  /* 0x000200004124083b */ /* 0x0006640000000200 */
.L_x_97:
[----:B------:R-:W-:Y:S05]  /*7ac0*/  BSYNC B1 ;  /* 0x0000000000017941 */ /* 0x000fea0003800000 */
.L_x_96:
[----:B-1----:R-:W-:Y:S04]  /*7ad0*/  SHF.R.U32.HI R2, RZ, 0x15, R25 ;  /* 0x00000015ff027819 */ /* 0x002fe80000011619 */
[----:B------:R-:W-:Y:S01]  /*7ae0*/  LOP3.LUT P0, RZ, R2, 0x3, R56, 0x48, !PT ;  /* 0x0000000302ff7812 */ /* 0x000fe20007804838 */
[----:B------:R-:W-:Y:S01]  /*7af0*/  @!UPT UIADD3 URZ, UPT, UPT, URZ, URZ, URZ ;  /* 0x000000fffffff290 */ /* 0x000fe2000fffe0ff */
[----:B----4-:R-:W-:Y:S11]  /*7b00*/  @P3 BRA `(.L_x_101) ;  /* 0x0000000000083947 */ /* 0x010ff60003800000 */
[----:B------:R-:W1:Y:S02]  /*7b10*/  SYNCS.PHASECHK.TRANS64.TRYWAIT P1, [R67+URZ+0x170], R0 ;  /* 0x00017000430075a7 */ /* 0x000e6400080211ff */
[----:B-1----:R-:W-:Y:S05]  /*7b20*/  @!P1 BRA `(.L_x_102) ;  /* 0x0000003000509947 */ /* 0x002fea0003800000 */
.L_x_101:
[----:B------:R-:W-:Y:S05]  /*7b30*/  @!P0 BRA `(.L_x_103) ;  /* 0x0000000000408947 */ /* 0x000fea0003800000 */
[----:B------:R-:W4:Y:S01]  /*7b40*/  LDCU.64 UR8, c[0x4][0x70] ;  /* 0x01000e00ff0877ac */ /* 0x000f220008000a00 */
[----:B------:R-:W-:Y:S01]  /*7b50*/  MOV R3, 0x0 ;  /* 0x0000000000037802 */ /* 0x000fe20000000f00 */
[----:B------:R-:W-:Y:S02]  /*7b60*/  HFMA2 R12, -RZ, RZ, 0, 5.9604644775390625e-08 ;  /* 0x00000001ff0c7431 */ /* 0x000fe400000001ff */
[----:B------:R-:W-:Y:S02]  /*7b70*/  IMAD.MOV.U32 R8, RZ, RZ, 0x192 ;  /* 0x00000192ff087424 */ /* 0x000fe400078e00ff */
[----:B------:R-:W-:Y:S01]  /*7b80*/  IMAD.MOV.U32 R13, RZ, RZ, RZ ;  /* 0x000000ffff0d7224 */ /* 0x000fe200078e00ff */
[----:B------:R-:W5:Y:S01]  /*7b90*/  LDCU.64 UR6, c[0x4][0x78] ;  /* 0x01000f00ff0677ac */ /* 0x000f620008000a00 */
[----:B------:R-:W1:Y:S01]  /*7ba0*/  LDC.64 R2, c[0x4][R3] ;  /* 0x0100000003027b82 */ /* 0x000e620000000a00 */
[----:B------:R-:W2:Y:S01]  /*7bb0*/  LDCU.64 UR4, c[0x4][0x10] ;  /* 0x01000200ff0477ac */ /* 0x000ea20008000a00 */
[----:B----4-:R-:W-:Y:S01]  /*7bc0*/  MOV R5, UR9 ;  /* 0x0000000900057c02 */ /* 0x010fe20008000f00 */
[----:B------:R-:W-:Y:S01]  /*7bd0*/  IMAD.U32 R4, RZ, RZ, UR8 ;  /* 0x00000008ff047e24 */ /* 0x000fe2000f8e00ff */
[----:B-----5:R-:W-:Y:S01]  /*7be0*/  MOV R7, UR7 ;  /* 0x0000000700077c02 */ /* 0x020fe20008000f00 */
[----:B------:R-:W-:Y:S01]  /*7bf0*/  IMAD.U32 R6, RZ, RZ, UR6 ;  /* 0x00000006ff067e24 */ /* 0x000fe2000f8e00ff */
[----:B--2---:R-:W-:Y:S01]  /*7c00*/  MOV R11, UR5 ;  /* 0x00000005000b7c02 */ /* 0x004fe20008000f00 */
[----:B------:R-:W-:Y:S02]  /*7c10*/  IMAD.U32 R10, RZ, RZ, UR4 ;  /* 0x00000004ff0a7e24 */ /* 0x000fe4000f8e00ff */
[----:B------:R-:W-:Y:S07]  /*7c20*/  LEPC R20, `(.L_x_103) ;  /* 0x000000001014794e */ /* 0x000fee0000000000 */
[----:B-1-3--:R-:W-:Y:S05]  /*7c30*/  CALL.ABS.NOINC R2 ;  /* 0x0000000002007343 */ /* 0x00afea0003c00000 */
.L_x_103:
[----:B------:R-:W-:Y:S05]  /*7c40*/  WARPSYNC.ALL ;  /* 0x0000000000007948 */ /* 0x000fea0003800000 */
[----:B------:R-:W-:Y:S01]  /*7c50*/  R2UR UR4, R25 ;  /* 0x00000000190472ca */ /* 0x000fe200000e0000 */
[--C-:B------:R-:W-:Y:S01]  /*7c60*/  HADD2.F32 R20, -RZ, R28.reuse.H0_H0 ;  /* 0x2000001cff147230 */ /* 0x100fe20000004100 */
[----:B------:R-:W-:Y:S01]  /*7c70*/  ISETP.NE.AND P1, PT, R54, RZ, PT ;  /* 0x000000ff3600720c */ /* 0x000fe20003f25270 */
[----:B------:R-:W-:Y:S01]  /*7c80*/  HADD2.F32 R21, -RZ, R28.H1_H1 ;  /* 0x3000001cff157230 */ /* 0x000fe20000004100 */
[----:B------:R-:W-:Y:S01]  /*7c90*/  ISETP.NE.AND P6, PT, R64, RZ, PT ;  /* 0x000000ff4000720c */ /* 0x000fe20003fc5270 */
[--C-:B------:R-:W-:Y:S01]  /*7ca0*/  HADD2.F32 R26, -RZ, R29.reuse.H0_H0 ;  /* 0x2000001dff1a7230 */ /* 0x100fe20000004100 */
[----:B------:R-:W-:Y:S02]  /*7cb0*/  BSSY.RECONVERGENT B0, `(.L_x_104) ;  /* 0x000004c000007945 */ /* 0x000fe40003800200 */
[----:B------:R-:W-:Y:S05]  /*7cc0*/  ISETP.NE.U32.OR P0, PT, R63, 0x1, !P6 ;  /* 0x000000013f00780c */ /* 0x000fea0007705470 */
[----:B------:R-:W1:Y:S02]  /*7cd0*/  LDTM.16dp256bit.x4 R4, tmem[UR4] ;  /* 0x00000004000479ee */ /* 0x000e640008120000 */
[C---:B-12---:R-:W-:Y:S01]  /*7ce0*/  FMUL R0, R24.reuse, R4 ;  /* 0x0000000418007220 */ /* 0x046fe20000400000 */
[C---:B------:R-:W-:Y:S01]  /*7cf0*/  FMUL R4, R24.reuse, R8 ;  /* 0x0000000818047220 */ /* 0x040fe20000400000 */
[C---:B------:R-:W-:Y:S01]  /*7d00*/  FMUL R8, R24.reuse, R12 ;  /* 0x0000000c18087220 */ /* 0x040fe20000400000 */
[C---:B------:R-:W-:Y:S01]  /*7d10*/  FMUL R2, R24.reuse, R5 ;  /* 0x0000000518027220 */ /* 0x040fe20000400000 */
[C---:B------:R-:W-:Y:S01]  /*7d20*/  FFMA R0, R27.reuse, R20, R0 ;  /* 0x000000141b007223 */ /* 0x040fe20000000000 */
[C---:B------:R-:W-:Y:S01]  /*7d30*/  FMUL R12, R24.reuse, R16 ;  /* 0x00000010180c7220 */ /* 0x040fe20000400000 */
[C---:B------:R-:W-:Y:S01]  /*7d40*/  FMUL R3, R24.reuse, R6 ;  /* 0x0000000618037220 */ /* 0x040fe20000400000 */
[----:B------:R-:W-:Y:S02]  /*7d50*/  HADD2.F32 R16, -RZ, R29.H1_H1 ;  /* 0x3000001dff107230 */ /* 0x000fe40000004100 */
[C---:B------:R-:W-:Y:S01]  /*7d60*/  FFMA R2, R27.reuse, R21, R2 ;  /* 0x000000151b027223 */ /* 0x040fe20000000002 */
[C---:B------:R-:W-:Y:S01]  /*7d70*/  FMUL R7, R24.reuse, R7 ;  /* 0x0000000718077220 */ /* 0x040fe20000400000 */
[C---:B------:R-:W-:Y:S01]  /*7d80*/  FMUL R5, R24.reuse, R9 ;  /* 0x0000000918057220 */ /* 0x040fe20000400000 */
[C---:B------:R-:W-:Y:S01]  /*7d90*/  FFMA R3, R27.reuse, R26, R3 ;  /* 0x0000001a1b037223 */ /* 0x040fe20000000003 */
[C---:B------:R-:W-:Y:S01]  /*7da0*/  FMUL R9, R24.reuse, R13 ;  /* 0x0000000d18097220 */ /* 0x040fe20000400000 */
[----:B------:R-:W-:Y:S01]  /*7db0*/  FFMA R7, R27, R16, R7 ;  /* 0x000000101b077223 */ /* 0x000fe20000000007 */
[--C-:B------:R-:W-:Y:S02]  /*7dc0*/  HADD2.F32 R16, -RZ, R30.reuse.H1_H1 ;  /* 0x3000001eff107230 */ /* 0x100fe40000004100 */
[C---:B------:R-:W-:Y:S01]  /*7dd0*/  FMUL R6, R24.reuse, R10 ;  /* 0x0000000a18067220 */ /* 0x040fe20000400000 */
[C---:B------:R-:W-:Y:S01]  /*7de0*/  FMUL R13, R24.reuse, R17 ;  /* 0x00000011180d7220 */ /* 0x040fe20000400000 */
[----:B------:R-:W-:Y:S02]  /*7df0*/  HADD2.F32 R17, -RZ, R30.H0_H0 ;  /* 0x2000001eff117230 */ /* 0x000fe40000004100 */
[C---:B------:R-:W-:Y:S01]  /*7e00*/  FMUL R10, R24.reuse, R14 ;  /* 0x0000000e180a7220 */ /* 0x040fe20000400000 */
[----:B------:R-:W-:Y:S01]  /*7e10*/  FMUL R14, R24, R18 ;  /* 0x00000012180e7220 */ /* 0x000fe20000400000 */
[----:B------:R-:W-:Y:S01]  /*7e20*/  F2FP.F16.F32.PACK_AB R32, R2, R0 ;  /* 0x000000000220723e */ /* 0x000fe200000000ff */
[--C-:B------:R-:W-:Y:S01]  /*7e30*/  HADD2.F32 R18, -RZ, R31.reuse.H0_H0 ;  /* 0x2000001fff127230 */ /* 0x100fe20000004100 */
[----:B------:R-:W-:Y:S01]  /*7e40*/  F2FP.F16.F32.PACK_AB R33, R7, R3 ;  /* 0x000000030721723e */ /* 0x000fe200000000ff */
[----:B------:R-:W-:Y:S02]  /*7e50*/  HADD2.F32 R0, -RZ, R31.H1_H1 ;  /* 0x3000001fff007230 */ /* 0x000fe40000004100 */
[C---:B------:R-:W-:Y:S01]  /*7e60*/  FMUL R11, R24.reuse, R11 ;  /* 0x0000000b180b7220 */ /* 0x040fe20000400000 */
[--C-:B------:R-:W-:Y:S02]  /*7e70*/  HADD2.F32 R2, -RZ, R36.reuse.H0_H0 ;  /* 0x20000024ff027230 */ /* 0x100fe40000004100 */
[C---:B------:R-:W-:Y:S01]  /*7e80*/  FFMA R4, R27.reuse, R17, R4 ;  /* 0x000000111b047223 */ /* 0x040fe20000000004 */
[----:B------:R-:W-:Y:S02]  /*7e90*/  HADD2.F32 R3, -RZ, R36.H1_H1 ;  /* 0x30000024ff037230 */ /* 0x000fe40000004100 */
[C---:B------:R-:W-:Y:S01]  /*7ea0*/  FFMA R5, R27.reuse, R16, R5 ;  /* 0x000000101b057223 */ /* 0x040fe20000000005 */
[C---:B------:R-:W-:Y:S01]  /*7eb0*/  FFMA R6, R27.reuse, R18, R6 ;  /* 0x000000121b067223 */ /* 0x040fe20000000006 */
[C---:B------:R-:W-:Y:S01]  /*7ec0*/  FFMA R11, R27.reuse, R0, R11 ;  /* 0x000000001b0b7223 */ /* 0x040fe2000000000b */
[--C-:B------:R-:W-:Y:S02]  /*7ed0*/  HADD2.F32 R7, -RZ, R37.reuse.H0_H0 ;  /* 0x20000025ff077230 */ /* 0x100fe40000004100 */
[C---:B------:R-:W-:Y:S01]  /*7ee0*/  FFMA R8, R27.reuse, R2, R8 ;  /* 0x000000021b087223 */ /* 0x040fe20000000008 */
[----:B------:R-:W-:Y:S02]  /*7ef0*/  HADD2.F32 R0, -RZ, R37.H1_H1 ;  /* 0x30000025ff007230 */ /* 0x000fe40000004100 */
[----:B------:R-:W-:Y:S01]  /*7f00*/  FFMA R9, R27, R3, R9 ;  /* 0x000000031b097223 */ /* 0x000fe20000000009 */
[C---:B------:R-:W-:Y:S01]  /*7f10*/  FMUL R15, R24.reuse, R15 ;  /* 0x0000000f180f7220 */ /* 0x040fe20000400000 */
[--C-:B------:R-:W-:Y:S01]  /*7f20*/  HADD2.F32 R2, -RZ, R38.reuse.H0_H0 ;  /* 0x20000026ff027230 */ /* 0x100fe20000004100 */
[----:B------:R-:W-:Y:S01]  /*7f30*/  F2FP.F16.F32.PACK_AB R34, R5, R4 ;  /* 0x000000040522723e */ /* 0x000fe200000000ff */
[----:B------:R-:W-:Y:S02]  /*7f40*/  HADD2.F32 R3, -RZ, R38.H1_H1 ;  /* 0x30000026ff037230 */ /* 0x000fe40000004100 */
[C---:B------:R-:W-:Y:S01]  /*7f50*/  FFMA R10, R27.reuse, R7, R10 ;  /* 0x000000071b0a7223 */ /* 0x040fe2000000000a */
[--C-:B------:R-:W-:Y:S02]  /*7f60*/  HADD2.F32 R4, -RZ, R39.reuse.H0_H0 ;  /* 0x20000027ff047230 */ /* 0x100fe40000004100 */
[C---:B------:R-:W-:Y:S01]  /*7f70*/  FFMA R15, R27.reuse, R0, R15 ;  /* 0x000000001b0f7223 */ /* 0x040fe2000000000f */
[----:B------:R-:W-:Y:S02]  /*7f80*/  HADD2.F32 R5, -RZ, R39.H1_H1 ;  /* 0x30000027ff057230 */ /* 0x000fe40000004100 */
[----:B------:R-:W-:Y:S01]  /*7f90*/  FMUL R19, R24, R19 ;  /* 0x0000001318137220 */ /* 0x000fe20000400000 */
[C---:B------:R-:W-:Y:S01]  /*7fa0*/  FFMA R12, R27.reuse, R2, R12 ;  /* 0x000000021b0c7223 */ /* 0x040fe2000000000c */
[C---:B------:R-:W-:Y:S01]  /*7fb0*/  FFMA R13, R27.reuse, R3, R13 ;  /* 0x000000031b0d7223 */ /* 0x040fe2000000000d */
[C---:B------:R-:W-:Y:S01]  /*7fc0*/  FFMA R14, R27.reuse, R4, R14 ;  /* 0x000000041b0e7223 */ /* 0x040fe2000000000e */
[----:B------:R-:W-:Y:S01]  /*7fd0*/  FFMA R19, R27, R5, R19 ;  /* 0x000000051b137223 */ /* 0x000fe20000000013 */
[----:B------:R-:W-:Y:S02]  /*7fe0*/  F2FP.F16.F32.PACK_AB R35, R11, R6 ;  /* 0x000000060b23723e */ /* 0x000fe400000000ff */
[----:B------:R-:W-:Y:S02]  /*7ff0*/  F2FP.F16.F32.PACK_AB R8, R9, R8 ;  /* 0x000000080908723e */ /* 0x000fe400000000ff */
[----:B------:R-:W-:Y:S01]  /*8000*/  F2FP.F16.F32.PACK_AB R9, R15, R10 ;  /* 0x0000000a0f09723e */ /* 0x000fe200000000ff */
[----:B------:R1:W-:Y:S01]  /*8010*/  STSM.16.M88.4 [R66+0x200], R32 ;  /* 0x0002002042007844 */ /* 0x0003e20000000200 */
[----:B------:R-:W-:Y:S02]  /*8020*/  F2FP.F16.F32.PACK_AB R10, R13, R12 ;  /* 0x0000000c0d0a723e */ /* 0x000fe400000000ff */
[----:B------:R-:W-:Y:S05]  /*8030*/  F2FP.F16.F32.PACK_AB R11, R19, R14 ;  /* 0x0000000e130b723e */ /* 0x000fea00000000ff */
[----:B------:R1:W-:Y:S01]  /*8040*/  STSM.16.M88.4 [R65+0x200], R8 ;  /* 0x0002000841007844 */ /* 0x0003e20000000200 */
[----:B------:R-:W-:Y:S01]  /*8050*/  @!PT LDS RZ, [RZ] ;  /* 0x00000000fffff984 */ /* 0x000fe20000000800 */
[----:B------:R-:W-:Y:S01]  /*8060*/  @!PT LDS RZ, [RZ] ;  /* 0x00000000fffff984 */ /* 0x000fe20000000800 */
[----:B------:R-:W-:Y:S01]  /*8070*/  @!PT LDS RZ, [RZ] ;  /* 0x00000000fffff984 */ /* 0x000fe20000000800 */
[----:B------:R-:W-:Y:S01]  /*8080*/  @!PT LDS RZ, [RZ] ;  /* 0x00000000fffff984 */ /* 0x000fe20000000800 */
[----:B------:R2:W-:Y:S07]  /*8090*/  MEMBAR.ALL.CTA ;  /* 0x0000000000007992 */ /* 0x0005ee0000008000 */
[----:B--2---:R-:W2:Y:S02]  /*80a0*/  FENCE.VIEW.ASYNC.S ;  /* 0x00000000000073c6 */ /* 0x004ea40000000000 */
[----:B--2---:R-:W-:Y:S06]  /*80b0*/  BAR.SYNC.DEFER_BLOCKING 0x1, 0x80 ;  /* 0x0042000000007b1d */ /* 0x004fec0000010000 */
[----:B------:R-:W-:Y:S05]  /*80c0*/  @P1 BRA `(.L_x_105) ;  /* 0x0000000000281947 */ /* 0x000fea0003800000 */
[----:B------:R-:W2:Y:S01]  /*80d0*/  LDCU.64 UR6, c[0x0][0x348] ;  /* 0x00006900ff0677ac */ /* 0x000ea20008000a00 */
[----:B------:R-:W-:Y:S01]  /*80e0*/  UIADD3 UR4, UPT, UPT, UR49, 0x200, URZ ;  /* 0x0000020031047890 */ /* 0x000fe2000fffe0ff */
[----:B------:R-:W-:Y:S05]  /*80f0*/  UMOV UR41, UR52 ;  /* 0x0000003400297c82 */ /* 0x000fea0008000000 */
[----:B------:R-:W-:Y:S04]  /*8100*/  MOV R60, UR4 ;  /* 0x00000004003c7c02 */ /* 0x000fe80008000f00 */
[----:B------:R-:W-:Y:S01]  /*8110*/  R2UR UR40, R60 ;  /* 0x000000003c2872ca */ /* 0x000fe200000e0000 */
[----:B--2---:R-:W-:Y:S04]  /*8120*/  UIADD3 UR4, UP0, UPT, UR6, 0x780, URZ ;  /* 0x0000078006047890 */ /* 0x004fe8000ff1e0ff */
[----:B------:R-:W-:Y:S09]  /*8130*/  UIADD3.X UR5, UPT, UPT, URZ, UR7, URZ, UP0, !UPT ;  /* 0x00000007ff057290 */ /* 0x000ff200087fe4ff */
[----:B------:R2:W-:Y:S01]  /*8140*/  UTMASTG.5D [UR40], [UR4] ;  /* 0x00000028040073b5 */ /* 0x0005e20008020000 */
[----:B------:R0:W-:Y:S01]  /*8150*/  UTMACMDFLUSH ;  /* 0x00000000000079b7 */ /* 0x0001e20000000000 */
[----:B--2---:R-:W-:Y:S04]  /*8160*/  DEPBAR.LE SB0, 0x1 ;  /* 0x000080400000791a */ /* 0x004fe80000000000 */
.L_x_105:
[----:B------:R-:W-:Y:S05]  /*8170*/  BSYNC.RECONVERGENT B0 ;  /* 0x0000000000007941 */ /* 0x000fea0003800200 */
.L_x_104:
[----:B------:R-:W-:Y:S01]  /*8180*/  BAR.SYNC.DEFER_BLOCKING 0x1, 0x80 ;  /* 0x0042000000007b1d */ /* 0x000fe20000010000 */
[----:B------:R-:W-:Y:S01]  /*8190*/  LEA R4, R68, UR49, 0x3 ;  /* 0x0000003144047c11 */ /* 0x000fe2000f8e18ff */
[----:B------:R-:W-:Y:S01]  /*81a0*/  UISETP.NE.AND UP0, UPT, UR54, URZ, UPT ;  /* 0x000000ff3600728c */ /* 0x000fe2000bf05270 */
[----:B------:R-:W-:Y:S08]  /*81b0*/  @P0 SHF.L.U32 R3, R52, 0x1f, RZ ;  /* 0x0000001f34030819 */ /* 0x000ff000000006ff */
[----:B------:R-:W-:Y:S05]  /*81c0*/  BRA.U !UP0, `(.L_x_106) ;  /* 0x0000000108287547 */ /* 0x000fea000b800000 */
[----:B------:R-:W2:Y:S01]  /*81d0*/  S2R R0, SR_CgaCtaId ;  /* 0x0000000000007919 */ /* 0x000ea20000008800 */
[----:B------:R-:W-:Y:S01]  /*81e0*/  ISETP.NE.U32.OR P1, PT, R63, 0x1, !P6 ;  /* 0x000000013f00780c */ /* 0x000fe20007725470 */
[----:B------:R-:W-:Y:S01]  /*81f0*/  IMAD.U32 R2, RZ, RZ, UR51 ;  /* 0x00000033ff027e24 */ /* 0x000fe2000f8e00ff */
[----:B------:R-:W-:Y:S04]  /*8200*/  UIADD3 UR4, UPT, UPT, UR51, 0x1, URZ ;  /* 0x0000000133047890 */ /* 0x000fe8000fffe0ff */
[----:B------:R-:W-:Y:S04]  /*8210*/  UISETP.NE.AND UP0, UPT, UR4, 0x4, UPT ;  /* 0x000000040400788c */ /* 0x000fe8000bf05270 */
[----:B------:R-:W-:Y:S03]  /*8220*/  USEL UR51, UR4, URZ, UP0 ;  /* 0x000000ff04337287 */ /* 0x000fe60008000000 */
[----:B------:R-:W-:Y:S05]  /*8230*/  @P1 LEA R2, R2, UR49, 0x3 ;  /* 0x0000003102021c11 */ /* 0x000fea000f8e18ff */
[----:B------:R-:W-:Y:S05]  /*8240*/  @P1 VIADD R2, R2, 0x130 ;  /* 0x0000013002021836 */ /* 0x000fea0000000000 */
[----:B--2---:R-:W-:Y:S04]  /*8250*/  @P1 PRMT R0, R0, 0x654, R2 ;  /* 0x0000065400001816 */ /* 0x004fe80000000002 */
[----:B------:R2:W-:Y:S03]  /*8260*/  @P1 SYNCS.ARRIVE.TRANS64.RED.A1T0 RZ, [R0+URZ], RZ ;  /* 0x000000ff00ff19a7 */ /* 0x0005e600081004ff */
.L_x_106:
[----:B------:R-:W4:Y:S01]  /*8270*/  @P0 SYNCS.PHASECHK.TRANS64.TRYWAIT P1, [R4+URZ+0x110], R3 ;  /* 0x00011003040005a7 */ /* 0x000f2200080211ff */
[----:B------:R-:W-:Y:S01]  /*8280*/  BSSY B1, `(.L_x_107) ;  /* 0x0000012000017945 */ /* 0x000fe20003800000 */
[----:B----4-:R-:W-:Y:S03]  /*8290*/  @P0 SEL R70, RZ, 0x1, !P1 ;  /* 0x00000001ff460807 */ /* 0x010fe60004800000 */
[----:B------:R-:W-:Y:S05]  /*82a0*/  @!P0 BRA `(.L_x_108) ;  /* 0x00000000003c8947 */ /* 0x000fea0003800000 */
[----:B------:R-:W-:Y:S01]  /*82b0*/  ISETP.NE.U32.AND P0, PT, R71, 0x1, PT ;  /* 0x000000014700780c */ /* 0x000fe20003f05070 */
[----:B------:R-:W-:Y:S01]  /*82c0*/  BSSY B0, `(.L_x_109) ;  /* 0x0000008000007945 */ /* 0x000fe20003800000 */
[----:B------:R-:W-:Y:S11]  /*82d0*/  ISETP.NE.AND P1, PT, R70, RZ, PT ;  /* 0x000000ff4600720c */ /* 0x000ff60003f25270 */
[----:B------:R-:W-:Y:S04]  /*82e0*/  @P0 IMAD R3, R68, 0x1000, R69 ;  /* 0x0000100044030824 */ /* 0x000fe800078e0245 */
[----:B------:R-:W-:Y:S01]  /*82f0*/  @P0 VIADD R2, R3, UR49 ;  /* 0x0000003103020c36 */ /* 0x000fe20008000000 */
[----:B------:R-:W-:Y:S06]  /*8300*/  @P1 BRA `(.L_x_110) ;  /* 0x00000000000c1947 */ /* 0x000fec0003800000 */
[----:B--2---:R-:W-:Y:S04]  /*8310*/  SHF.L.U32 R0, R52, 0x1f, RZ ;  /* 0x0000001f34007819 */ /* 0x004fe800000006ff */
[----:B------:R-:W2:Y:S02]  /*8320*/  SYNCS.PHASECHK.TRANS64.TRYWAIT P1, [R4+URZ+0x110], R0 ;  /* 0x00011000040075a7 */ /* 0x000ea400080211ff */
[----:B--2---:R-:W-:Y:S05]  /*8330*/  @!P1 BRA `(.L_x_111) ;  /* 0x0000002800609947 */ /* 0x004fea0003800000 */
.L_x_110:
[----:B------:R-:W-:Y:S05]  /*8340*/  BSYNC B0 ;  /* 0x0000000000007941 */ /* 0x000fea0003800000 */
.L_x_109:
[----:B------:R-:W-:Y:S01]  /*8350*/  @P0 IADD3 R2, PT, PT, R61, R2, RZ ;  /* 0x000000023d020210 */ /* 0x000fe20007ffe0ff */
[----:B------:R-:W-:Y:S05]  /*8360*/  @P0 WARPSYNC.ALL ;  /* 0x0000000000000948 */ /* 0x000fea0003800000 */
[----:B------:R4:W1:Y:S01]  /*8370*/  @P0 LDSM.16.M88.4 R28, [R3+UR49+0x200] ;  /* 0x00020031031c083b */ /* 0x0008620008000200 */
[----:B------:R-:W-:Y:S03]  /*8380*/  IADD3 R68, PT, PT, R68, 0x1, RZ ;  /* 0x0000000144447810 */ /* 0x000fe60007ffe0ff */
[----:B------:R4:W1:Y:S04]  /*8390*/  @P0 LDSM.16.M88.4 R36, [R2+0x200] ;  /* 0x000200000224083b */ /* 0x0008680000000200 */
.L_x_108:
[----:B------:R-:W-:Y:S05]  /*83a0*/  BSYNC B1 ;  /* 0x0000000000017941 */ /* 0x000fea0003800000 */
.L_x_107:
[----:B--2---:R-:W-:Y:S05]  /*83b0*/  VIADD R0, R25, 0x20 ;  /* 0x0000002019007836 */ /* 0x004fea0000000000 */
[----:B------:R-:W-:Y:S04]  /*83c0*/  SHF.R.U32.HI R0, RZ, 0x15, R0 ;  /* 0x00000015ff007819 */ /* 0x000fe80000011600 */
[----:B------:R-:W-:Y:S11]  /*83d0*/  LOP3.LUT P0, RZ, R0, 0x3, R56, 0x48, !PT ;  /* 0x0000000300ff7812 */ /* 0x000ff60007804838 */
[----:B------:R-:W-:Y:S02]  /*83e0*/  @!UPT UIADD3 URZ, UPT, UPT, URZ, URZ, URZ ;  /* 0x000000fffffff290 */ /* 0x000fe4000fffe0ff */
[----:B------:R-:W-:Y:S05]  /*83f0*/  @!P0 BRA `(.L_x_112) ;  /* 0x0000000000408947 */ /* 0x000fea0003800000 */
[----:B------:R-:W2:Y:S01]  /*8400*/  LDCU.64 UR8, c[0x4][0x70] ;  /* 0x01000e00ff0877ac */ /* 0x000ea20008000a00 */
[----:B----4-:R-:W-:Y:S01]  /*8410*/  MOV R3, 0x0 ;  /* 0x0000000000037802 */ /* 0x010fe20000000f00 */
[----:B------:R-:W-:Y:S02]  /*8420*/  HFMA2 R12, -RZ, RZ, 0, 5.9604644775390625e-08 ;  /* 0x00000001ff0c7431 */ /* 0x000fe400000001ff */
[----:B-1----:R-:W-:Y:S02]  /*8430*/  IMAD.MOV.U32 R8, RZ, RZ, 0x192 ;  /* 0x00000192ff087424 */ /* 0x002fe400078e00ff */
[----:B------:R-:W-:Y:S01]  /*8440*/  IMAD.MOV.U32 R13, RZ, RZ, RZ ;  /* 0x000000ffff0d7224 */ /* 0x000fe200078e00ff */
[----:B------:R-:W1:Y:S01]  /*8450*/  LDCU.64 UR6, c[0x4][0x78] ;  /* 0x01000f00ff0677ac */ /* 0x000e620008000a00 */
[----:B------:R-:W4:Y:S01]  /*8460*/  LDC.64 R2, c[0x4][R3] ;  /* 0x0100000003027b82 */ /* 0x000f220000000a00 */
[----:B------:R-:W5:Y:S01]  /*8470*/  LDCU.64 UR4, c[0x4][0x10] ;  /* 0x01000200ff0477ac */ /* 0x000f620008000a00 */
[----:B--2---:R-:W-:Y:S01]  /*8480*/  MOV R5, UR9 ;  /* 0x0000000900057c02 */ /* 0x004fe20008000f00 */
[----:B------:R-:W-:Y:S01]  /*8490*/  IMAD.U32 R4, RZ, RZ, UR8 ;  /* 0x00000008ff047e24 */ /* 0x000fe2000f8e00ff */
[----:B-1----:R-:W-:Y:S01]  /*84a0*/  MOV R7, UR7 ;  /* 0x0000000700077c02 */ /* 0x002fe20008000f00 */
[----:B------:R-:W-:Y:S01]  /*84b0*/  IMAD.U32 R6, RZ, RZ, UR6 ;  /* 0x00000006ff067e24 */ /* 0x000fe2000f8e00ff */
[----:B-----5:R-:W-:Y:S01]  /*84c0*/  MOV R11, UR5 ;  /* 0x00000005000b7c02 */ /* 0x020fe20008000f00 */
[----:B------:R-:W-:Y:S02]  /*84d0*/  IMAD.U32 R10, RZ, RZ, UR4 ;  /* 0x00000004ff0a7e24 */ /* 0x000fe4000f8e00ff */
[----:B------:R-:W-:Y:S07]  /*84e0*/  LEPC R20, `(.L_x_112) ;  /* 0x000000001014794e */ /* 0x000fee0000000000 */
[----:B---34-:R-:W-:Y:S05]  /*84f0*/  CALL.ABS.NOINC R2 ;  /* 0x0000000002007343 */ /* 0x018fea0003c00000 */
.L_x_112:
[----:B------:R-:W-:Y:S01]  /*8500*/  ISETP.NE.AND P6, PT, R64, RZ, PT ;  /* 0x000000ff4000720c */ /* 0x000fe20003fc5270 */
[----:B------:R-:W-:Y:S05]  /*8510*/  WARPSYNC.ALL ;  /* 0x0000000000007948 */ /* 0x000fea0003800000 */
[----:B------:R-:W-:Y:S01]  /*8520*/  R2UR UR4, R25 ;  /* 0x00000000190472ca */ /* 0x000fe200000e0000 */
[--C-:B-1--4-:R-:W-:Y:S01]  /*8530*/  HADD2.F32 R3, -RZ, R28.reuse.H0_H0 ;  /* 0x2000001cff037230 */ /* 0x112fe20000004100 */
[----:B------:R-:W1:Y:S01]  /*8540*/  S2R R72, SR_CgaCtaId ;  /* 0x0000000000487919 */ /* 0x000e620000008800 */
[--C-:B------:R-:W-:Y:S01]  /*8550*/  HADD2.F32 R20, -RZ, R29.reuse.H0_H0 ;  /* 0x2000001dff147230 */ /* 0x100fe20000004100 */
[----:B------:R-:W-:Y:S01]  /*8560*/  ISETP.NE.U32.OR P0, PT, R63, 0x1, !P6 ;  /* 0x000000013f00780c */ /* 0x000fe20007705470 */
[----:B------:R-:W-:Y:S01]  /*8570*/  HADD2.F32 R21, -RZ, R29.H1_H1 ;  /* 0x3000001dff157230 */ /* 0x000fe20000004100 */
[----:B------:R-:W-:Y:S01]  /*8580*/  ISETP.NE.AND P1, PT, R54, RZ, PT ;  /* 0x000000ff3600720c */ /* 0x000fe20003f25270 */
[----:B------:R-:W-:Y:S06]  /*8590*/  BSSY.RECONVERGENT B0, `(.L_x_113) ;  /* 0x000004f000007945 */ /* 0x000fec0003800200 */
[----:B------:R-:W2:Y:S02]  /*85a0*/  LDTM.16dp256bit.x4 R4, tmem[UR4+0x20] ;  /* 0x00002004000479ee */ /* 0x000ea40008120000 */
[C---:B--2---:R-:W-:Y:S01]  /*85b0*/  FMUL R0, R24.reuse, R4 ;  /* 0x0000000418007220 */ /* 0x044fe20000400000 */
[----:B------:R-:W-:Y:S02]  /*85c0*/  HADD2.F32 R4, -RZ, R28.H1_H1 ;  /* 0x3000001cff047230 */ /* 0x000fe40000004100 */
[C---:B------:R-:W-:Y:S01]  /*85d0*/  FMUL R2, R24.reuse, R5 ;  /* 0x0000000518027220 */ /* 0x040fe20000400000 */
[C---:B------:R-:W-:Y:S01]  /*85e0*/  FMUL R7, R24.reuse, R7 ;  /* 0x0000000718077220 */ /* 0x040fe20000400000 */
[C---:B------:R-:W-:Y:S01]  /*85f0*/  FFMA R0, R27.reuse, R3, R0 ;  /* 0x000000031b007223 */ /* 0x040fe20000000000 */
[C---:B------:R-:W-:Y:S01]  /*8600*/  FMUL R3, R24.reuse, R6 ;  /* 0x0000000618037220 */ /* 0x040fe20000400000 */
[C---:B------:R-:W-:Y:S01]  /*8610*/  FFMA R2, R27.reuse, R4, R2 ;  /* 0x000000041b027223 */ /* 0x040fe20000000002 */
[C---:B------:R-:W-:Y:S01]  /*8620*/  FMUL R4, R24.reuse, R8 ;  /* 0x0000000818047220 */ /* 0x040fe20000400000 */
[----:B------:R-:W-:Y:S01]  /*8630*/  FMUL R5, R24, R9 ;  /* 0x0000000918057220 */ /* 0x000fe20000400000 */
[C---:B------:R-:W-:Y:S01]  /*8640*/  FFMA R3, R27.reuse, R20, R3 ;  /* 0x000000141b037223 */ /* 0x040fe20000000003 */
[----:B------:R-:W-:Y:S01]  /*8650*/  FFMA R7, R27, R21, R7 ;  /* 0x000000151b077223 */ /* 0x000fe20000000007 */
[----:B------:R-:W-:Y:S01]  /*8660*/  F2FP.F16.F32.PACK_AB R32, R2, R0 ;  /* 0x000000000220723e */ /* 0x000fe200000000ff */
[--C-:B------:R-:W-:Y:S02]  /*8670*/  HADD2.F32 R0, -RZ, R30.reuse.H0_H0 ;  /* 0x2000001eff007230 */ /* 0x100fe40000004100 */
[C---:B------:R-:W-:Y:S01]  /*8680*/  FMUL R8, R24.reuse, R12 ;  /* 0x0000000c18087220 */ /* 0x040fe20000400000 */
[----:B------:R-:W-:Y:S01]  /*8690*/  HADD2.F32 R2, -RZ, R30.H1_H1 ;  /* 0x3000001eff027230 */ /* 0x000fe20000004100 */
[----:B------:R-:W-:Y:S01]  /*86a0*/  F2FP.F16.F32.PACK_AB R33, R7, R3 ;  /* 0x000000030721723e */ /* 0x000fe200000000ff */
[C---:B------:R-:W-:Y:S01]  /*86b0*/  FMUL R9, R24.reuse, R13 ;  /* 0x0000000d18097220 */ /* 0x040fe20000400000 */
[C---:B------:R-:W-:Y:S01]  /*86c0*/  FMUL R12, R24.reuse, R16 ;  /* 0x00000010180c7220 */ /* 0x040fe20000400000 */
[C---:B------:R-:W-:Y:S01]  /*86d0*/  FMUL R13, R24.reuse, R17 ;  /* 0x00000011180d7220 */ /* 0x040fe20000400000 */
[--C-:B------:R-:W-:Y:S02]  /*86e0*/  HADD2.F32 R16, -RZ, R31.reuse.H0_H0 ;  /* 0x2000001fff107230 */ /* 0x100fe40000004100 */
[C---:B------:R-:W-:Y:S01]  /*86f0*/  FFMA R4, R27.reuse, R0, R4 ;  /* 0x000000001b047223 */ /* 0x040fe20000000004 */
[C---:B------:R-:W-:Y:S01]  /*8700*/  FMUL R6, R24.reuse, R10 ;  /* 0x0000000a18067220 */ /* 0x040fe20000400000 */
[----:B------:R-:W-:Y:S02]  /*8710*/  HADD2.F32 R17, -RZ, R31.H1_H1 ;  /* 0x3000001fff117230 */ /* 0x000fe40000004100 */
[C---:B------:R-:W-:Y:S01]  /*8720*/  FFMA R5, R27.reuse, R2, R5 ;  /* 0x000000021b057223 */ /* 0x040fe20000000005 */
[C---:B------:R-:W-:Y:S01]  /*8730*/  FMUL R11, R24.reuse, R11 ;  /* 0x0000000b180b7220 */ /* 0x040fe20000400000 */
[--C-:B------:R-:W-:Y:S02]  /*8740*/  HADD2.F32 R0, -RZ, R36.reuse.H0_H0 ;  /* 0x20000024ff007230 */ /* 0x100fe40000004100 */
[----:B------:R-:W-:Y:S01]  /*8750*/  FFMA R6, R27, R16, R6 ;  /* 0x000000101b067223 */ /* 0x000fe20000000006 */
[----:B------:R-:W-:Y:S01]  /*8760*/  HADD2.F32 R2, -RZ, R36.H1_H1 ;  /* 0x30000024ff027230 */ /* 0x000fe20000004100 */
[----:B------:R-:W-:Y:S01]  /*8770*/  F2FP.F16.F32.PACK_AB R34, R5, R4 ;  /* 0x000000040522723e */ /* 0x000fe200000000ff */
[--C-:B------:R-:W-:Y:S02]  /*8780*/  HADD2.F32 R3, -RZ, R37.reuse.H0_H0 ;  /* 0x20000025ff037230 */ /* 0x100fe40000004100 */
[C---:B------:R-:W-:Y:S01]  /*8790*/  FMUL R10, R24.reuse, R14 ;  /* 0x0000000e180a7220 */ /* 0x040fe20000400000 */
[C---:B------:R-:W-:Y:S01]  /*87a0*/  FFMA R11, R27.reuse, R17, R11 ;  /* 0x000000111b0b7223 */ /* 0x040fe2000000000b */
[C---:B------:R-:W-:Y:S01]  /*87b0*/  FFMA R8, R27.reuse, R0, R8 ;  /* 0x000000001b087223 */ /* 0x040fe20000000008 */
[C---:B------:R-:W-:Y:S01]  /*87c0*/  FFMA R9, R27.reuse, R2, R9 ;  /* 0x000000021b097223 */ /* 0x040fe20000000009 */
[----:B------:R-:W-:Y:S02]  /*87d0*/  HADD2.F32 R0, -RZ, R37.H1_H1 ;  /* 0x30000025ff007230 */ /* 0x000fe40000004100 */
[----:B------:R-:W-:Y:S01]  /*87e0*/  FFMA R10, R27, R3, R10 ;  /* 0x000000031b0a7223 */ /* 0x000fe2000000000a */
[----:B------:R-:W-:Y:S01]  /*87f0*/  F2FP.F16.F32.PACK_AB R35, R11, R6 ;  /* 0x000000060b23723e */ /* 0x000fe200000000ff */
[C---:B------:R-:W-:Y:S01]  /*8800*/  FMUL R15, R24.reuse, R15 ;  /* 0x0000000f180f7220 */ /* 0x040fe20000400000 */
[--C-:B------:R-:W-:Y:S02]  /*8810*/  HADD2.F32 R2, -RZ, R38.reuse.H0_H0 ;  /* 0x20000026ff027230 */ /* 0x100fe40000004100 */
[C---:B------:R-:W-:Y:S01]  /*8820*/  FMUL R14, R24.reuse, R18 ;  /* 0x00000012180e7220 */ /* 0x040fe20000400000 */
[----:B------:R-:W-:Y:S01]  /*8830*/  HADD2.F32 R3, -RZ, R38.H1_H1 ;  /* 0x30000026ff037230 */ /* 0x000fe20000004100 */
[----:B------:R2:W-:Y:S01]  /*8840*/  STSM.16.M88.4 [R66+0x1200], R32 ;  /* 0x0012002042007844 */ /* 0x0005e20000000200 */
[----:B------:R-:W-:Y:S01]  /*8850*/  F2FP.F16.F32.PACK_AB R8, R9, R8 ;  /* 0x000000080908723e */ /* 0x000fe200000000ff */
[--C-:B------:R-:W-:Y:S02]  /*8860*/  HADD2.F32 R4, -RZ, R39.reuse.H0_H0 ;  /* 0x20000027ff047230 */ /* 0x100fe40000004100 */
[C---:B------:R-:W-:Y:S01]  /*8870*/  FFMA R15, R27.reuse, R0, R15 ;  /* 0x000000001b0f7223 */ /* 0x040fe2000000000f */
[----:B------:R-:W-:Y:S01]  /*8880*/  MOV R0, UR51 ;  /* 0x0000003300007c02 */ /* 0x000fe20008000f00 */
        /* <DEDUP_REMOVED lines=8> */
[----:B------:R-:W-:Y:S02]  /*8910*/  F2FP.F16.F32.PACK_AB R11, R19, R14 ;  /* 0x0000000e130b723e */ /* 0x000fe400000000ff */
[----:B------:R-:W-:Y:S02]  /*8920*/  @P0 LEA R0, R0, UR49, 0x3 ;  /* 0x0000003100000c11 */ /* 0x000fe4000f8e18ff */
[----:B------:R-:W-:Y:S01]  /*8930*/  LEA R2, R68, UR49, 0x3 ;  /* 0x0000003144027c11 */ /* 0x000fe2000f8e18ff */
[----:B------:R2:W-:Y:S01]  /*8940*/  STSM.16.M88.4 [R65+0x1200], R8 ;  /* 0x0012000841007844 */ /* 0x0005e20000000200 */
[----:B------:R-:W-:Y:S02]  /*8950*/  @P0 IADD3 R0, PT, PT, R0, 0x130, RZ ;  /* 0x0000013000000810 */ /* 0x000fe40007ffe0ff */
[----:B------:R-:W-:Y:S01]  /*8960*/  @P0 SHF.L.U32 R3, R52, 0x1f, RZ ;  /* 0x0000001f34030819 */ /* 0x000fe200000006ff */
[----:B------:R-:W-:Y:S01]  /*8970*/  @!PT LDS RZ, [RZ] ;  /* 0x00000000fffff984 */ /* 0x000fe20000000800 */
[----:B------:R-:W-:Y:S01]  /*8980*/  @!PT LDS RZ, [RZ] ;  /* 0x00000000fffff984 */ /* 0x000fe20000000800 */
[----:B------:R-:W-:Y:S01]  /*8990*/  @!PT LDS RZ, [RZ] ;  /* 0x00000000fffff984 */ /* 0x000fe20000000800 */
[----:B------:R-:W-:Y:S01]  /*89a0*/  @!PT LDS RZ, [RZ] ;  /* 0x00000000fffff984 */ /* 0x000fe20000000800 */
[----:B------:R4:W-:Y:S06]  /*89b0*/  MEMBAR.ALL.CTA ;  /* 0x0000000000007992 */ /* 0x0009ec0000008000 */
[----:B----4-:R-:W4:Y:S01]  /*89c0*/  FENCE.VIEW.ASYNC.S ;  /* 0x00000000000073c6 */ /* 0x010f220000000000 */
[----:B-1----:R-:W-:Y:S01]  /*89d0*/  @P0 PRMT R0, R72, 0x654, R0 ;  /* 0x0000065448000816 */ /* 0x002fe20000000000 */
[----:B----4-:R-:W-:Y:S06]  /*89e0*/  BAR.SYNC.DEFER_BLOCKING 0x1, 0x80 ;  /* 0x0042000000007b1d */ /* 0x010fec0000010000 */
[----:B------:R-:W-:Y:S05]  /*89f0*/  @P1 BRA `(.L_x_114) ;  /* 0x0000000000201947 */ /* 0x000fea0003800000 */
[----:B------:R-:W1:Y:S01]  /*8a00*/  LDCU.64 UR6, c[0x0][0x348] ;  /* 0x00006900ff0677ac */ /* 0x000e620008000a00 */
[----:B------:R-:W-:Y:S02]  /*8a10*/  UIADD3 UR40, UPT, UPT, UR49, 0x1200, URZ ;  /* 0x0000120031287890 */ /* 0x000fe4000fffe0ff */
[----:B------:R-:W-:Y:S02]  /*8a20*/  UIADD3 UR41, UPT, UPT, UR52, 0x20, URZ ;  /* 0x0000002034297890 */ /* 0x000fe4000fffe0ff */
[----:B-1----:R-:W-:Y:S04]  /*8a30*/  UIADD3 UR4, UP0, UPT, UR6, 0x780, URZ ;  /* 0x0000078006047890 */ /* 0x002fe8000ff1e0ff */
[----:B------:R-:W-:Y:S09]  /*8a40*/  UIADD3.X UR5, UPT, UPT, URZ, UR7, URZ, UP0, !UPT ;  /* 0x00000007ff057290 */ /* 0x000ff200087fe4ff */
[----:B------:R1:W-:Y:S01]  /*8a50*/  UTMASTG.5D [UR40], [UR4] ;  /* 0x00000028040073b5 */ /* 0x0003e20008020000 */
[----:B------:R0:W-:Y:S01]  /*8a60*/  UTMACMDFLUSH ;  /* 0x00000000000079b7 */ /* 0x0001e20000000000 */
[----:B-1----:R-:W-:Y:S04]  /*8a70*/  DEPBAR.LE SB0, 0x1 ;  /* 0x000080400000791a */ /* 0x002fe80000000000 */
.L_x_114:
[----:B------:R-:W-:Y:S05]  /*8a80*/  BSYNC.RECONVERGENT B0 ;  /* 0x0000000000007941 */ /* 0x000fea0003800200 */
.L_x_113:
[----:B------:R-:W-:Y:S01]  /*8a90*/  BAR.SYNC.DEFER_BLOCKING 0x1, 0x80 ;  /* 0x0042000000007b1d */ /* 0x000fe20000010000 */
[----:B------:R-:W-:Y:S04]  /*8aa0*/  UIADD3 UR4, UPT, UPT, UR51, 0x1, URZ ;  /* 0x0000000133047890 */ /* 0x000fe8000fffe0ff */
[----:B------:R-:W-:Y:S04]  /*8ab0*/  UISETP.NE.AND UP0, UPT, UR4, 0x4, UPT ;  /* 0x000000040400788c */ /* 0x000fe8000bf05270 */
[----:B------:R-:W-:Y:S01]  /*8ac0*/  USEL UR50, UR4, URZ, UP0 ;  /* 0x000000ff04327287 */ /* 0x000fe20008000000 */
[----:B------:R1:W-:Y:S01]  /*8ad0*/  @P0 SYNCS.ARRIVE.TRANS64.RED.A1T0 RZ, [R0+URZ], RZ ;  /* 0x000000ff00ff09a7 */ /* 0x0003e200081004ff */
[----:B------:R-:W-:Y:S01]  /*8ae0*/  BSSY B1, `(.L_x_115) ;  /* 0x0000013000017945 */ /* 0x000fe20003800000 */
[----:B------:R-:W4:Y:S02]  /*8af0*/  @P0 SYNCS.PHASECHK.TRANS64.TRYWAIT P1, [R2+URZ+0x110], R3 ;  /* 0x00011003020005a7 */ /* 0x000f2400080211ff */
[----:B----4-:R-:W-:Y:S01]  /*8b00*/  @P0 SEL R70, RZ, 0x1, !P1 ;  /* 0x00000001ff460807 */ /* 0x010fe20004800000 */
[----:B-1----:R-:W-:Y:S06]  /*8b10*/  @!P0 BRA `(.L_x_116) ;  /* 0x00000000003c8947 */ /* 0x002fec0003800000 */
[----:B------:R-:W-:Y:S01]  /*8b20*/  ISETP.NE.U32.AND P0, PT, R71, 0x1, PT ;  /* 0x000000014700780c */ /* 0x000fe20003f05070 */
[----:B------:R-:W-:Y:S01]  /*8b30*/  BSSY B0, `(.L_x_117) ;  /* 0x0000008000007945 */ /* 0x000fe20003800000 */
[----:B------:R-:W-:Y:S11]  /*8b40*/  ISETP.NE.AND P1, PT, R70, RZ, PT ;  /* 0x000000ff4600720c */ /* 0x000ff60003f25270 */
[----:B------:R-:W-:Y:S04]  /*8b50*/  @P0 IMAD R3, R68, 0x1000, R69 ;  /* 0x0000100044030824 */ /* 0x000fe800078e0245 */
[----:B------:R-:W-:Y:S01]  /*8b60*/  @P0 VIADD R0, R3, UR49 ;  /* 0x0000003103000c36 */ /* 0x000fe20008000000 */
[----:B------:R-:W-:Y:S06]  /*8b70*/  @P1 BRA `(.L_x_118) ;  /* 0x00000000000c1947 */ /* 0x000fec0003800000 */
[----:B------:R-:W-:Y:S04]  /*8b80*/  SHF.L.U32 R4, R52, 0x1f, RZ ;  /* 0x0000001f34047819 */ /* 0x000fe800000006ff */
[----:B------:R-:W1:Y:S02]  /*8b90*/  SYNCS.PHASECHK.TRANS64.TRYWAIT P1, [R2+URZ+0x110], R4 ;  /* 0x00011004020075a7 */ /* 0x000e6400080211ff */
[----:B-1----:R-:W-:Y:S05]  /*8ba0*/  @!P1 BRA `(.L_x_119) ;  /* 0x0000002000589947 */ /* 0x002fea0003800000 */
.L_x_118:
[----:B------:R-:W-:Y:S05]  /*8bb0*/  BSYNC B0 ;  /* 0x0000000000007941 */ /* 0x000fea0003800000 */
.L_x_117:
[----:B------:R-:W-:Y:S01]  /*8bc0*/  @P0 IADD3 R0, PT, PT, R61, R0, RZ ;  /* 0x000000003d000210 */ /* 0x000fe20007ffe0ff */
[----:B------:R-:W-:Y:S05]  /*8bd0*/  @P0 WARPSYNC.ALL ;  /* 0x0000000000000948 */ /* 0x000fea0003800000 */
[----:B------:R4:W1:Y:S01]  /*8be0*/  @P0 LDSM.16.M88.4 R28, [R3+UR49+0x200] ;  /* 0x00020031031c083b */ /* 0x0008620008000200 */
[----:B------:R-:W-:Y:S03]  /*8bf0*/  IADD3 R68, PT, PT, R68, 0x1, RZ ;  /* 0x0000000144447810 */ /* 0x000fe60007ffe0ff */
[----:B------:R4:W1:Y:S04]  /*8c00*/  @P0 LDSM.16.M88.4 R36, [R0+0x200] ;  /* 0x000200000024083b */ /* 0x0008680000000200 */
.L_x_116:
[----:B------:R-:W-:Y:S05]  /*8c10*/  BSYNC B1 ;  /* 0x0000000000017941 */ /* 0x000fea0003800000 */
.L_x_115:
[----:B----4-:R-:W-:Y:S05]  /*8c20*/  VIADD R0, R25, 0x40 ;  /* 0x0000004019007836 */ /* 0x010fea0000000000 */
[----:B------:R-:W-:Y:S04]  /*8c30*/  SHF.R.U32.HI R0, RZ, 0x15, R0 ;  /* 0x00000015ff007819 */ /* 0x000fe80000011600 */
[----:B------:R-:W-:Y:S11]  /*8c40*/  LOP3.LUT P0, RZ, R0, 0x3, R56, 0x48, !PT ;  /* 0x0000000300ff7812 */ /* 0x000ff60007804838 */
[----:B------:R-:W-:Y:S02]  /*8c50*/  @!UPT UIADD3 URZ, UPT, UPT, URZ, URZ, URZ ;  /* 0x000000fffffff290 */ /* 0x000fe4000fffe0ff */
[----:B------:R-:W-:Y:S05]  /*8c60*/  @!P0 BRA `(.L_x_120) ;  /* 0x0000000000408947 */ /* 0x000fea0003800000 */
[----:B------:R-:W4:Y:S01]  /*8c70*/  LDCU.64 UR8, c[0x4][0x70] ;  /* 0x01000e00ff0877ac */ /* 0x000f220008000a00 */
[----:B------:R-:W-:Y:S01]  /*8c80*/  MOV R3, 0x0 ;  /* 0x0000000000037802 */ /* 0x000fe20000000f00 */
[----:B------:R-:W-:Y:S02]  /*8c90*/  HFMA2 R12, -RZ, RZ, 0, 5.9604644775390625e-08 ;  /* 0x00000001ff0c7431 */ /* 0x000fe400000001ff */
[----:B--2---:R-:W-:Y:S02]  /*8ca0*/  IMAD.MOV.U32 R8, RZ, RZ, 0x192 ;  /* 0x00000192ff087424 */ /* 0x004fe400078e00ff */
[----:B------:R-:W-:Y:S01]  /*8cb0*/  IMAD.MOV.U32 R13, RZ, RZ, RZ ;  /* 0x000000ffff0d7224 */ /* 0x000fe200078e00ff */
[----:B------:R-:W2:Y:S01]  /*8cc0*/  LDCU.64 UR6, c[0x4][0x78] ;  /* 0x01000f00ff0677ac */ /* 0x000ea20008000a00 */
[----:B-1----:R-:W1:Y:S01]  /*8cd0*/  LDC.64 R2, c[0x4][R3] ;  /* 0x0100000003027b82 */ /* 0x002e620000000a00 */
[----:B------:R-:W5:Y:S01]  /*8ce0*/  LDCU.64 UR4, c[0x4][0x10] ;  /* 0x01000200ff0477ac */ /* 0x000f620008000a00 */
[----:B----4-:R-:W-:Y:S01]  /*8cf0*/  MOV R5, UR9 ;  /* 0x0000000900057c02 */ /* 0x010fe20008000f00 */
[----:B------:R-:W-:Y:S01]  /*8d00*/  IMAD.U32 R4, RZ, RZ, UR8 ;  /* 0x00000008ff047e24 */ /* 0x000fe2000f8e00ff */
[----:B--2---:R-:W-:Y:S01]  /*8d10*/  MOV R7, UR7 ;  /* 0x0000000700077c02 */ /* 0x004fe20008000f00 */
[----:B------:R-:W-:Y:S01]  /*8d20*/  IMAD.U32 R6, RZ, RZ, UR6 ;  /* 0x00000006ff067e24 */ /* 0x000fe2000f8e00ff */
[----:B-----5:R-:W-:Y:S01]  /*8d30*/  MOV R11, UR5 ;  /* 0x00000005000b7c02 */ /* 0x020fe20008000f00 */
[----:B------:R-:W-:Y:S02]  /*8d40*/  IMAD.U32 R10, RZ, RZ, UR4 ;  /* 0x00000004ff0a7e24 */ /* 0x000fe4000f8e00ff */
[----:B------:R-:W-:Y:S07]  /*8d50*/  LEPC R20, `(.L_x_120) ;  /* 0x000000001014794e */ /* 0x000fee0000000000 */
[----:B-1-3--:R-:W-:Y:S05]  /*8d60*/  CALL.ABS.NOINC R2 ;  /* 0x0000000002007343 */ /* 0x00afea0003c00000 */
.L_x_120:
[----:B------:R-:W-:Y:S01]  /*8d70*/  ISETP.NE.AND P6, PT, R64, RZ, PT ;  /* 0x000000ff4000720c */ /* 0x000fe20003fc5270 */
[----:B------:R-:W-:Y:S05]  /*8d80*/  WARPSYNC.ALL ;  /* 0x0000000000007948 */ /* 0x000fea0003800000 */
[----:B------:R-:W-:Y:S01]  /*8d90*/  R2UR UR4, R25 ;  /* 0x00000000190472ca */ /* 0x000fe200000e0000 */
[--C-:B-1----:R-:W-:Y:S01]  /*8da0*/  HADD2.F32 R3, -RZ, R28.reuse.H0_H0 ;  /* 0x2000001cff037230 */ /* 0x102fe20000004100 */
[----:B------:R-:W-:Y:S01]  /*8db0*/  ISETP.NE.U32.OR P0, PT, R63, 0x1, !P6 ;  /* 0x000000013f00780c */ /* 0x000fe20007705470 */
[--C-:B------:R-:W-:Y:S01]  /*8dc0*/  HADD2.F32 R20, -RZ, R29.reuse.H0_H0 ;  /* 0x2000001dff147230 */ /* 0x100fe20000004100 */
[----:B------:R-:W-:Y:S01]  /*8dd0*/  ISETP.NE.AND P1, PT, R54, RZ, PT ;  /* 0x000000ff3600720c */ /* 0x000fe20003f25270 */
[----:B------:R-:W-:Y:S01]  /*8de0*/  HADD2.F32 R21, -RZ, R29.H1_H1 ;  /* 0x3000001dff157230 */ /* 0x000fe20000004100 */
[----:B------:R-:W-:Y:S07]  /*8df0*/  BSSY.RECONVERGENT B0, `(.L_x_121) ;  /* 0x000004f000007945 */ /* 0x000fee0003800200 */
[----:B--2---:R-:W1:Y:S02]  /*8e00*/  LDTM.16dp256bit.x4 R4, tmem[UR4+0x40] ;  /* 0x00004004000479ee */ /* 0x004e640008120000 */
[C---:B-1----:R-:W-:Y:S01]  /*8e10*/  FMUL R0, R24.reuse, R4 ;  /* 0x0000000418007220 */ /* 0x042fe20000400000 */
[----:B------:R-:W-:Y:S02]  /*8e20*/  HADD2.F32 R4, -RZ, R28.H1_H1 ;  /* 0x3000001cff047230 */ /* 0x000fe40000004100 */
[C---:B------:R-:W-:Y:S01]  /*8e30*/  FMUL R2, R24.reuse, R5 ;  /* 0x0000000518027220 */ /* 0x040fe20000400000 */
[C---:B------:R-:W-:Y:S01]  /*8e40*/  FMUL R7, R24.reuse, R7 ;  /* 0x0000000718077220 */ /* 0x040fe20000400000 */
[C---:B------:R-:W-:Y:S01]  /*8e50*/  FFMA R0, R27.reuse, R3, R0 ;  /* 0x000000031b007223 */ /* 0x040fe20000000000 */
[C---:B------:R-:W-:Y:S01]  /*8e60*/  FMUL R3, R24.reuse, R6 ;  /* 0x0000000618037220 */ /* 0x040fe20000400000 */
[C---:B------:R-:W-:Y:S01]  /*8e70*/  FFMA R2, R27.reuse, R4, R2 ;  /* 0x000000041b027223 */ /* 0x040fe20000000002 */
[C---:B------:R-:W-:Y:S01]  /*8e80*/  FMUL R4, R24.reuse, R8 ;  /* 0x0000000818047220 */ /* 0x040fe20000400000 */
[C---:B------:R-:W-:Y:S01]  /*8e90*/  FMUL R8, R24.reuse, R12 ;  /* 0x0000000c18087220 */ /* 0x040fe20000400000 */
[----:B------:R-:W-:Y:S01]  /*8ea0*/  FMUL R12, R24, R16 ;  /* 0x00000010180c7220 */ /* 0x000fe20000400000 */
[C---:B------:R-:W-:Y:S01]  /*8eb0*/  FFMA R3, R27.reuse, R20, R3 ;  /* 0x000000141b037223 */ /* 0x040fe20000000003 */
[----:B------:R-:W-:Y:S01]  /*8ec0*/  F2FP.F16.F32.PACK_AB R32, R2, R0 ;  /* 0x000000000220723e */ /* 0x000fe200000000ff */
[--C-:B------:R-:W-:Y:S02]  /*8ed0*/  HADD2.F32 R16, -RZ, R30.reuse.H0_H0 ;  /* 0x2000001eff107230 */ /* 0x100fe40000004100 */
[C---:B------:R-:W-:Y:S01]  /*8ee0*/  FMUL R5, R24.reuse, R9 ;  /* 0x0000000918057220 */ /* 0x040fe20000400000 */
[----:B------:R-:W-:Y:S02]  /*8ef0*/  HADD2.F32 R0, -RZ, R30.H1_H1 ;  /* 0x3000001eff007230 */ /* 0x000fe40000004100 */
[C---:B------:R-:W-:Y:S01]  /*8f00*/  FFMA R7, R27.reuse, R21, R7 ;  /* 0x000000151b077223 */ /* 0x040fe20000000007 */
[--C-:B------:R-:W-:Y:S02]  /*8f10*/  HADD2.F32 R2, -RZ, R31.reuse.H0_H0 ;  /* 0x2000001fff027230 */ /* 0x100fe40000004100 */
[C---:B------:R-:W-:Y:S01]  /*8f20*/  FMUL R6, R24.reuse, R10 ;  /* 0x0000000a18067220 */ /* 0x040fe20000400000 */
[C---:B------:R-:W-:Y:S01]  /*8f30*/  FFMA R4, R27.reuse, R16, R4 ;  /* 0x000000101b047223 */ /* 0x040fe20000000004 */
[----:B------:R-:W-:Y:S01]  /*8f40*/  FFMA R5, R27, R0, R5 ;  /* 0x000000001b057223 */ /* 0x000fe20000000005 */
[----:B------:R-:W-:Y:S01]  /*8f50*/  F2FP.F16.F32.PACK_AB R33, R7, R3 ;  /* 0x000000030721723e */ /* 0x000fe200000000ff */
[----:B------:R-:W-:Y:S02]  /*8f60*/  HADD2.F32 R16, -RZ, R31.H1_H1 ;  /* 0x3000001fff107230 */ /* 0x000fe40000004100 */
[----:B------:R-:W-:Y:S01]  /*8f70*/  FFMA R6, R27, R2, R6 ;  /* 0x000000021b067223 */ /* 0x000fe20000000006 */
[C---:B------:R-:W-:Y:S01]  /*8f80*/  FMUL R11, R24.reuse, R11 ;  /* 0x0000000b180b7220 */ /* 0x040fe20000400000 */
[----:B------:R-:W-:Y:S01]  /*8f90*/  F2FP.F16.F32.PACK_AB R34, R5, R4 ;  /* 0x000000040522723e */ /* 0x000fe200000000ff */
[--C-:B------:R-:W-:Y:S02]  /*8fa0*/  HADD2.F32 R0, -RZ, R36.reuse.H0_H0 ;  /* 0x20000024ff007230 */ /* 0x100fe40000004100 */
[C---:B------:R-:W-:Y:S01]  /*8fb0*/  FMUL R9, R24.reuse, R13 ;  /* 0x0000000d18097220 */ /* 0x040fe20000400000 */
[----:B------:R-:W-:Y:S02]  /*8fc0*/  HADD2.F32 R2, -RZ, R36.H1_H1 ;  /* 0x30000024ff027230 */ /* 0x000fe40000004100 */
[C---:B------:R-:W-:Y:S01]  /*8fd0*/  FMUL R10, R24.reuse, R14 ;  /* 0x0000000e180a7220 */ /* 0x040fe20000400000 */
[--C-:B------:R-:W-:Y:S02]  /*8fe0*/  HADD2.F32 R3, -RZ, R37.reuse.H0_H0 ;  /* 0x20000025ff037230 */ /* 0x100fe40000004100 */
        /* <DEDUP_REMOVED lines=13> */
[C---:B------:R-:W-:Y:S01]  /*90c0*/  FMUL R14, R24.reuse, R18 ;  /* 0x00000012180e7220 */ /* 0x040fe20000400000 */
[----:B------:R-:W-:Y:S02]  /*90d0*/  HADD2.F32 R5, -RZ, R39.H1_H1 ;  /* 0x30000027ff057230 */ /* 0x000fe40000004100 */
[C---:B------:R-:W-:Y:S01]  /*90e0*/  FFMA R15, R27.reuse, R0, R15 ;  /* 0x000000001b0f7223 */ /* 0x040fe2000000000f */
[----:B------:R-:W-:Y:S01]  /*90f0*/  MOV R0, UR50 ;  /* 0x0000003200007c02 */ /* 0x000fe20008000f00 */
        /* <DEDUP_REMOVED lines=18> */
[----:B--2---:R-:W2:Y:S01]  /*9220*/  FENCE.VIEW.ASYNC.S ;  /* 0x00000000000073c6 */ /* 0x004ea20000000000 */
[----:B------:R-:W-:Y:S01]  /*9230*/  @P0 PRMT R0, R72, 0x654, R0 ;  /* 0x0000065448000816 */ /* 0x000fe20000000000 */
[----:B--2---:R-:W-:Y:S06]  /*9240*/  BAR.SYNC.DEFER_BLOCKING 0x1, 0x80 ;  /* 0x0042000000007b1d */ /* 0x004fec0000010000 */
[----:B------:R-:W-:Y:S05]  /*9250*/  @P1 BRA `(.L_x_122) ;  /* 0x0000000000201947 */ /* 0x000fea0003800000 */
[----:B------:R-:W2:Y:S01]  /*9260*/  LDCU.64 UR6, c[0x0][0x348] ;  /* 0x00006900ff0677ac */ /* 0x000ea20008000a00 */
[----:B------:R-:W-:Y:S02]  /*9270*/  UIADD3 UR40, UPT, UPT, UR49, 0x2200, URZ ;  /* 0x0000220031287890 */ /* 0x000fe4000fffe0ff */
[----:B------:R-:W-:Y:S02]  /*9280*/  UIADD3 UR41, UPT, UPT, UR52, 0x40, URZ ;  /* 0x0000004034297890 */ /* 0x000fe4000fffe0ff */
[----:B--2---:R-:W-:Y:S04]  /*9290*/  UIADD3 UR4, UP0, UPT, UR6, 0x780, URZ ;  /* 0x0000078006047890 */ /* 0x004fe8000ff1e0ff */
[----:B------:R-:W-:Y:S09]  /*92a0*/  UIADD3.X UR5, UPT, UPT, URZ, UR7, URZ, UP0, !UPT ;  /* 0x00000007ff057290 */ /* 0x000ff200087fe4ff */
[----:B------:R2:W-:Y:S01]  /*92b0*/  UTMASTG.5D [UR40], [UR4] ;  /* 0x00000028040073b5 */ /* 0x0005e20008020000 */
[----:B------:R0:W-:Y:S01]  /*92c0*/  UTMACMDFLUSH ;  /* 0x00000000000079b7 */ /* 0x0001e20000000000 */
[----:B--2---:R-:W-:Y:S04]  /*92d0*/  DEPBAR.LE SB0, 0x1 ;  /* 0x000080400000791a */ /* 0x004fe80000000000 */
.L_x_122:
[----:B------:R-:W-:Y:S05]  /*92e0*/  BSYNC.RECONVERGENT B0 ;  /* 0x0000000000007941 */ /* 0x000fea0003800200 */
.L_x_121:
        /* <DEDUP_REMOVED lines=8> */
[----:B--2---:R-:W-:Y:S06]  /*9370*/  @!P0 BRA `(.L_x_124) ;  /* 0x0000000000388947 */ /* 0x004fec0003800000 */
[----:B------:R-:W-:Y:S01]  /*9380*/  ISETP.NE.U32.AND P0, PT, R71, 0x1, PT ;  /* 0x000000014700780c */ /* 0x000fe20003f05070 */
[----:B------:R-:W-:Y:S01]  /*9390*/  BSSY B0, `(.L_x_125) ;  /* 0x0000008000007945 */ /* 0x000fe20003800000 */
[----:B------:R-:W-:Y:S11]  /*93a0*/  ISETP.NE.AND P1, PT, R70, RZ, PT ;  /* 0x000000ff4600720c */ /* 0x000ff60003f25270 */
[----:B------:R-:W-:Y:S04]  /*93b0*/  @P0 IMAD R68, R68, 0x1000, R69 ;  /* 0x0000100044440824 */ /* 0x000fe800078e0245 */
[----:B------:R-:W-:Y:S01]  /*93c0*/  @P0 VIADD R2, R68, UR49 ;  /* 0x0000003144020c36 */ /* 0x000fe20008000000 */
[----:B------:R-:W-:Y:S06]  /*93d0*/  @P1 BRA `(.L_x_126) ;  /* 0x00000000000c1947 */ /* 0x000fec0003800000 */
[----:B------:R-:W-:Y:S04]  /*93e0*/  SHF.L.U32 R0, R52, 0x1f, RZ ;  /* 0x0000001f34007819 */ /* 0x000fe800000006ff */
[----:B------:R-:W2:Y:S02]  /*93f0*/  SYNCS.PHASECHK.TRANS64.TRYWAIT P1, [R3+URZ+0x110], R0 ;  /* 0x00011000030075a7 */ /* 0x000ea400080211ff */
[----:B--2---:R-:W-:Y:S05]  /*9400*/  @!P1 BRA `(.L_x_127) ;  /* 0x0000001800549947 */ /* 0x004fea0003800000 */
.L_x_126:
[----:B------:R-:W-:Y:S05]  /*9410*/  BSYNC B0 ;  /* 0x0000000000007941 */ /* 0x000fea0003800000 */
.L_x_125:
[----:B------:R-:W-:Y:S01]  /*9420*/  @P0 IADD3 R2, PT, PT, R61, R2, RZ ;  /* 0x000000023d020210 */ /* 0x000fe20007ffe0ff */
[----:B------:R-:W-:Y:S05]  /*9430*/  @P0 WARPSYNC.ALL ;  /* 0x0000000000000948 */ /* 0x000fea0003800000 */
[----:B------:R4:W1:Y:S04]  /*9440*/  @P0 LDSM.16.M88.4 R28, [R68+UR49+0x200] ;  /* 0x00020031441c083b */ /* 0x0008680008000200 */
[----:B------:R4:W1:Y:S02]  /*9450*/  @P0 LDSM.16.M88.4 R36, [R2+0x200] ;  /* 0x000200000224083b */ /* 0x0008640000000200 */
.L_x_124:
[----:B------:R-:W-:Y:S05]  /*9460*/  BSYNC B1 ;  /* 0x0000000000017941 */ /* 0x000fea0003800000 */
.L_x_123:
[----:B--2---:R-:W-:Y:S05]  /*9470*/  VIADD R0, R25, 0x60 ;  /* 0x0000006019007836 */ /* 0x004fea0000000000 */
[----:B------:R-:W-:Y:S04]  /*9480*/  SHF.R.U32.HI R0, RZ, 0x15, R0 ;  /* 0x00000015ff007819 */ /* 0x000fe80000011600 */
[----:B------:R-:W-:Y:S11]  /*9490*/  LOP3.LUT P0, RZ, R0, 0x3, R56, 0x48, !PT ;  /* 0x0000000300ff7812 */ /* 0x000ff60007804838 */
[----:B------:R-:W-:Y:S02]  /*94a0*/  @!UPT UIADD3 URZ, UPT, UPT, URZ, URZ, URZ ;  /* 0x000000fffffff290 */ /* 0x000fe4000fffe0ff */
[----:B------:R-:W-:Y:S05]  /*94b0*/  @!P0 BRA `(.L_x_128) ;  /* 0x0000000000408947 */ /* 0x000fea0003800000 */
[----:B------:R-:W2:Y:S01]  /*94c0*/  LDCU.64 UR8, c[0x4][0x70] ;  /* 0x01000e00ff0877ac */ /* 0x000ea20008000a00 */
[----:B------:R-:W-:Y:S01]  /*94d0*/  MOV R3, 0x0 ;  /* 0x0000000000037802 */ /* 0x000fe20000000f00 */
[----:B------:R-:W-:Y:S02]  /*94e0*/  HFMA2 R12, -RZ, RZ, 0, 5.9604644775390625e-08 ;  /* 0x00000001ff0c7431 */ /* 0x000fe400000001ff */
[----:B-1----:R-:W-:Y:S02]  /*94f0*/  IMAD.MOV.U32 R8, RZ, RZ, 0x192 ;  /* 0x00000192ff087424 */ /* 0x002fe400078e00ff */
[----:B------:R-:W-:Y:S01]  /*9500*/  IMAD.MOV.U32 R13, RZ, RZ, RZ ;  /* 0x000000ffff0d7224 */ /* 0x000fe200078e00ff */
[----:B------:R-:W1:Y:S01]  /*9510*/  LDCU.64 UR6, c[0x4][0x78] ;  /* 0x01000f00ff0677ac */ /* 0x000e620008000a00 */
[----:B----4-:R-:W4:Y:S01]  /*9520*/  LDC.64 R2, c[0x4][R3] ;  /* 0x0100000003027b82 */ /* 0x010f220000000a00 */
        /* <DEDUP_REMOVED lines=9> */
.L_x_128:
[----:B------:R-:W-:Y:S01]  /*95c0*/  ISETP.NE.AND P0, PT, R54, RZ, PT ;  /* 0x000000ff3600720c */ /* 0x000fe20003f05270 */
[----:B------:R-:W-:Y:S05]  /*95d0*/  WARPSYNC.ALL ;  /* 0x0000000000007948 */ /* 0x000fea0003800000 */
[----:B------:R-:W-:Y:S01]  /*95e0*/  R2UR UR4, R25 ;  /* 0x00000000190472ca */ /* 0x000fe200000e0000 */
[----:B------:R-:W2:Y:S01]  /*95f0*/  S2UR UR5, SR_CgaCtaId ;  /* 0x00000000000579c3 */ /* 0x000ea20000008800 */
[--C-:B-1----:R-:W-:Y:S01]  /*9600*/  HADD2.F32 R3, -RZ, R28.reuse.H0_H0 ;  /* 0x2000001cff037230 */ /* 0x102fe20000004100 */
[----:B------:R-:W-:Y:S01]  /*9610*/  BSSY.RECONVERGENT B0, `(.L_x_129) ;  /* 0x0000050000007945 */ /* 0x000fe20003800200 */
[----:B------:R-:W-:Y:S02]  /*9620*/  HADD2.F32 R20, -RZ, R28.H1_H1 ;  /* 0x3000001cff147230 */ /* 0x000fe40000004100 */
[--C-:B------:R-:W-:Y:S02]  /*9630*/  HADD2.F32 R21, -RZ, R29.reuse.H0_H0 ;  /* 0x2000001dff157230 */ /* 0x100fe40000004100 */
[----:B------:R-:W-:Y:S02]  /*9640*/  HADD2.F32 R25, -RZ, R29.H1_H1 ;  /* 0x3000001dff197230 */ /* 0x000fe40000004100 */
[--C-:B------:R-:W-:Y:S02]  /*9650*/  HADD2.F32 R26, -RZ, R30.reuse.H0_H0 ;  /* 0x2000001eff1a7230 */ /* 0x100fe40000004100 */
[----:B------:R-:W-:Y:S01]  /*9660*/  HADD2.F32 R28, -RZ, R30.H1_H1 ;  /* 0x3000001eff1c7230 */ /* 0x000fe20000004100 */
[----:B------:R-:W1:Y:S01]  /*9670*/  LDTM.16dp256bit.x4 R4, tmem[UR4+0x60] ;  /* 0x00006004000479ee */ /* 0x000e620008120000 */
[----:B------:R-:W-:Y:S01]  /*9680*/  NOP ;  /* 0x0000000000007918 */ /* 0x000fe20000000000 */
[----:B------:R-:W-:Y:S01]  /*9690*/  R2UR UR4, R67 ;  /* 0x00000000430472ca */ /* 0x000fe200000e0000 */
[--C-:B------:R-:W-:Y:S02]  /*96a0*/  HADD2.F32 R29, -RZ, R31.reuse.H0_H0 ;  /* 0x2000001fff1d7230 */ /* 0x100fe40000004100 */
[----:B------:R-:W-:Y:S02]  /*96b0*/  HADD2.F32 R30, -RZ, R31.H1_H1 ;  /* 0x3000001fff1e7230 */ /* 0x000fe40000004100 */
[--C-:B------:R-:W-:Y:S02]  /*96c0*/  HADD2.F32 R31, -RZ, R36.reuse.H0_H0 ;  /* 0x20000024ff1f7230 */ /* 0x100fe40000004100 */
[----:B------:R-:W-:Y:S02]  /*96d0*/  HADD2.F32 R32, -RZ, R36.H1_H1 ;  /* 0x30000024ff207230 */ /* 0x000fe40000004100 */
[--C-:B------:R-:W-:Y:S02]  /*96e0*/  HADD2.F32 R33, -RZ, R37.reuse.H0_H0 ;  /* 0x20000025ff217230 */ /* 0x100fe40000004100 */
[----:B------:R-:W-:Y:S02]  /*96f0*/  HADD2.F32 R34, -RZ, R37.H1_H1 ;  /* 0x30000025ff227230 */ /* 0x000fe40000004100 */
[----:B------:R-:W-:Y:S01]  /*9700*/  UIADD3 UR4, UPT, UPT, UR4, 0x180, URZ ;  /* 0x0000018004047890 */ /* 0x000fe2000fffe0ff */
[--C-:B------:R-:W-:Y:S02]  /*9710*/  HADD2.F32 R35, -RZ, R38.reuse.H0_H0 ;  /* 0x20000026ff237230 */ /* 0x100fe40000004100 */
[----:B------:R-:W-:Y:S02]  /*9720*/  HADD2.F32 R36, -RZ, R38.H1_H1 ;  /* 0x30000026ff247230 */ /* 0x000fe40000004100 */
[--C-:B------:R-:W-:Y:S02]  /*9730*/  HADD2.F32 R37, -RZ, R39.reuse.H0_H0 ;  /* 0x20000027ff257230 */ /* 0x100fe40000004100 */
[----:B------:R-:W-:Y:S02]  /*9740*/  HADD2.F32 R38, -RZ, R39.H1_H1 ;  /* 0x30000027ff267230 */ /* 0x000fe40000004100 */
[C---:B-1----:R-:W-:Y:S01]  /*9750*/  FMUL R0, R24.reuse, R4 ;  /* 0x0000000418007220 */ /* 0x042fe20000400000 */
[----:B--2---:R-:W-:Y:S01]  /*9760*/  UPRMT UR4, UR5, 0x654, UR4 ;  /* 0x0000065405047896 */ /* 0x004fe20008000004 */
[C---:B----4-:R-:W-:Y:S01]  /*9770*/  FMUL R2, R24.reuse, R5 ;  /* 0x0000000518027220 */ /* 0x050fe20000400000 */
[C---:B------:R-:W-:Y:S01]  /*9780*/  FMUL R7, R24.reuse, R7 ;  /* 0x0000000718077220 */ /* 0x040fe20000400000 */
[C---:B------:R-:W-:Y:S01]  /*9790*/  FFMA R0, R27.reuse, R3, R0 ;  /* 0x000000031b007223 */ /* 0x040fe20000000000 */
[C---:B------:R-:W-:Y:S01]  /*97a0*/  FMUL R3, R24.reuse, R6 ;  /* 0x0000000618037220 */ /* 0x040fe20000400000 */
[C---:B------:R-:W-:Y:S01]  /*97b0*/  FFMA R2, R27.reuse, R20, R2 ;  /* 0x000000141b027223 */ /* 0x040fe20000000002 */
[C---:B------:R-:W-:Y:S01]  /*97c0*/  FMUL R4, R24.reuse, R8 ;  /* 0x0000000818047220 */ /* 0x040fe20000400000 */
[----:B------:R-:W-:Y:S01]  /*97d0*/  FMUL R5, R24, R9 ;  /* 0x0000000918057220 */ /* 0x000fe20000400000 */
[C---:B------:R-:W-:Y:S01]  /*97e0*/  FFMA R3, R27.reuse, R21, R3 ;  /* 0x000000151b037223 */ /* 0x040fe20000000003 */
[----:B------:R-:W-:Y:S01]  /*97f0*/  SYNCS.ARRIVE.TRANS64.RED.A1T0 RZ, [UR4], RZ ;  /* 0x000000ffffff79a7 */ /* 0x000fe20008100404 */
[----:B------:R-:W-:Y:S01]  /*9800*/  F2FP.F16.F32.PACK_AB R68, R2, R0 ;  /* 0x000000000244723e */ /* 0x000fe200000000ff */
[C---:B------:R-:W-:Y:S01]  /*9810*/  FFMA R7, R27.reuse, R25, R7 ;  /* 0x000000191b077223 */ /* 0x040fe20000000007 */
[C---:B------:R-:W-:Y:S01]  /*9820*/  FFMA R4, R27.reuse, R26, R4 ;  /* 0x0000001a1b047223 */ /* 0x040fe20000000004 */
[C---:B------:R-:W-:Y:S01]  /*9830*/  FFMA R5, R27.reuse, R28, R5 ;  /* 0x0000001c1b057223 */ /* 0x040fe20000000005 */
[C---:B------:R-:W-:Y:S01]  /*9840*/  FMUL R6, R24.reuse, R10 ;  /* 0x0000000a18067220 */ /* 0x040fe20000400000 */
[C---:B------:R-:W-:Y:S01]  /*9850*/  FMUL R11, R24.reuse, R11 ;  /* 0x0000000b180b7220 */ /* 0x040fe20000400000 */
[C---:B------:R-:W-:Y:S01]  /*9860*/  FMUL R8, R24.reuse, R12 ;  /* 0x0000000c18087220 */ /* 0x040fe20000400000 */
[C---:B------:R-:W-:Y:S01]  /*9870*/  FMUL R9, R24.reuse, R13 ;  /* 0x0000000d18097220 */ /* 0x040fe20000400000 */
[C---:B------:R-:W-:Y:S01]  /*9880*/  FFMA R6, R27.reuse, R29, R6 ;  /* 0x0000001d1b067223 */ /* 0x040fe20000000006 */
        /* <DEDUP_REMOVED lines=10> */
[----:B------:R-:W-:Y:S01]  /*9930*/  FMUL R19, R24, R19 ;  /* 0x0000001318137220 */ /* 0x000fe20000400000 */
[C---:B------:R-:W-:Y:S01]  /*9940*/  FFMA R12, R27.reuse, R35, R12 ;  /* 0x000000231b0c7223 */ /* 0x040fe2000000000c */
[C---:B------:R-:W-:Y:S01]  /*9950*/  FFMA R13, R27.reuse, R36, R13 ;  /* 0x000000241b0d7223 */ /* 0x040fe2000000000d */
[C---:B------:R-:W-:Y:S01]  /*9960*/  FFMA R14, R27.reuse, R37, R14 ;  /* 0x000000251b0e7223 */ /* 0x040fe2000000000e */
[----:B------:R-:W-:Y:S01]  /*9970*/  FFMA R19, R27, R38, R19 ;  /* 0x000000261b137223 */ /* 0x000fe20000000013 */
[----:B---3--:R-:W-:Y:S02]  /*9980*/  F2FP.F16.F32.PACK_AB R69, R7, R3 ;  /* 0x000000030745723e */ /* 0x008fe400000000ff */
[----:B------:R-:W-:Y:S02]  /*9990*/  F2FP.F16.F32.PACK_AB R70, R5, R4 ;  /* 0x000000040546723e */ /* 0x000fe400000000ff */
        /* <DEDUP_REMOVED lines=23> */
.L_x_130:
[----:B------:R-:W-:Y:S05]  /*9b10*/  BSYNC.RECONVERGENT B0 ;  /* 0x0000000000007941 */ /* 0x000fea0003800200 */
.L_x_129:
[----:B------:R-:W-:Y:S01]  /*9b20*/  BAR.SYNC.DEFER_BLOCKING 0x1, 0x80 ;  /* 0x0042000000007b1d */ /* 0x000fe20000010000 */
[----:B------:R-:W-:Y:S01]  /*9b30*/  UISETP.NE.AND UP0, UPT, UR54, -0x4, UPT ;  /* 0xfffffffc3600788c */ /* 0x000fe2000bf05270 */
[----:B------:R-:W-:Y:S08]  /*9b40*/  IADD3 R22, PT, PT, R22, 0x1, RZ ;  /* 0x0000000116167810 */ /* 0x000ff00007ffe0ff */
[----:B------:R-:W-:Y:S05]  /*9b50*/  BRA.U !UP0, `(.L_x_131) ;  /* 0x0000000108287547 */ /* 0x000fea000b800000 */
[----:B------:R-:W-:Y:S01]  /*9b60*/  ISETP.NE.AND P0, PT, R64, RZ, PT ;  /* 0x000000ff4000720c */ /* 0x000fe20003f05270 */
[----:B------:R-:W-:Y:S01]  /*9b70*/  IMAD.U32 R0, RZ, RZ, UR51 ;  /* 0x00000033ff007e24 */ /* 0x000fe2000f8e00ff */
[----:B------:R-:W-:Y:S02]  /*9b80*/  UIADD3 UR4, UPT, UPT, UR51, 0x1, URZ ;  /* 0x0000000133047890 */ /* 0x000fe4000fffe0ff */
[----:B------:R-:W-:Y:S02]  /*9b90*/  ISETP.NE.U32.OR P0, PT, R63, 0x1, !P0 ;  /* 0x000000013f00780c */ /* 0x000fe40004705470 */
[----:B------:R-:W-:Y:S04]  /*9ba0*/  UISETP.NE.AND UP0, UPT, UR4, 0x4, UPT ;  /* 0x000000040400788c */ /* 0x000fe8000bf05270 */
[----:B------:R-:W-:Y:S07]  /*9bb0*/  USEL UR51, UR4, URZ, UP0 ;  /* 0x000000ff04337287 */ /* 0x000fee0008000000 */
[----:B------:R-:W-:Y:S05]  /*9bc0*/  @P0 LEA R0, R0, UR49, 0x3 ;  /* 0x0000003100000c11 */ /* 0x000fea000f8e18ff */
[----:B------:R-:W-:Y:S05]  /*9bd0*/  @P0 VIADD R0, R0, 0x130 ;  /* 0x0000013000000836 */ /* 0x000fea0000000000 */
[----:B------:R-:W-:Y:S04]  /*9be0*/  @P0 PRMT R0, R72, 0x654, R0 ;  /* 0x0000065448000816 */ /* 0x000fe80000000000 */
[----:B------:R2:W-:Y:S03]  /*9bf0*/  @P0 SYNCS.ARRIVE.TRANS64.RED.A1T0 RZ, [R0+URZ], RZ ;  /* 0x000000ff00ff09a7 */ /* 0x0005e600081004ff */
.L_x_131:
[----:B------:R-:W-:Y:S01]  /*9c00*/  R2UR UR5, R48 ;  /* 0x00000000300572ca */ /* 0x000fe200000e0000 */
[----:B------:R-:W-:Y:S01]  /*9c10*/  UIADD3 UR54, UPT, UPT, UR54, 0x4, URZ ;  /* 0x0000000436367890 */ /* 0x000fe2000fffe0ff */
[----:B------:R-:W-:Y:S01]  /*9c20*/  R2UR UR4, R49 ;  /* 0x00000000310472ca */ /* 0x000fe200000e0000 */
[----:B------:R-:W-:Y:S01]  /*9c30*/  UMOV UR50, UR63 ;  /* 0x0000003f00327c82 */ /* 0x000fe20008000000 */
[----:B------:R-:W-:Y:S02]  /*9c40*/  LOP3.LUT P0, RZ, R46, 0x1, RZ, 0xc0, !PT ;  /* 0x000000012eff7812 */ /* 0x000fe4000780c0ff */
[----:B------:R-:W-:Y:S02]  /*9c50*/  ISETP.NE.AND P1, PT, R22, 0x2, PT ;  /* 0x000000021600780c */ /* 0x000fe40003f25270 */
[----:B------:R-:W-:Y:S02]  /*9c60*/  LOP3.LUT R50, R50, 0x1, RZ, 0x3c, !PT ;  /* 0x0000000132327812 */ /* 0x000fe400078e3cff */
[----:B--2---:R-:W-:Y:S02]  /*9c70*/  SEL R0, RZ, 0x1, P1 ;  /* 0x00000001ff007807 */ /* 0x004fe40000800000 */
[----:B------:R-:W-:Y:S01]  /*9c80*/  SEL R22, R22, RZ, P1 ;  /* 0x000000ff16167207 */ /* 0x000fe20000800000 */
[----:B------:R-:W-:Y:S01]  /*9c90*/  UIADD3 UR21, UPT, UPT, UR36, UR5, URZ ;  /* 0x0000000524157290 */ /* 0x000fe2000fffe0ff */
[----:B------:R-:W-:Y:S01]  /*9ca0*/  LOP3.LUT R51, R51, R0, RZ, 0x3c, !PT ;  /* 0x0000000033337212 */ /* 0x000fe200078e3cff */
[----:B------:R-:W-:Y:S02]  /*9cb0*/  UIADD3 UR28, UPT, UPT, UR37, UR4, URZ ;  /* 0x00000004251c7290 */ /* 0x000fe4000fffe0ff */
[----:B------:R-:W-:Y:S10]  /*9cc0*/  @P0 BRA `(.L_x_132) ;  /* 0xffffffc800740947 */ /* 0x000ff4000383ffff */
[----:B------:R-:W-:-:S13]  /*9cd0*/  R2UR UR4, R59 ;  /* 0x000000003b0472ca */ /* 0x000fda00000e0000 */
[----:B------:R-:W-:-:S09]  /*9ce0*/  UISETP.NE.AND UP0, UPT, UR4, URZ, UPT ;  /* 0x000000ff0400728c */ /* 0x000fd2000bf05270 */
[----:B------:R-:W-:Y:S05]  /*9cf0*/  BRA.U !UP0, `(.L_x_133) ;  /* 0x0000000108487547 */ /* 0x000fea000b800000 */
[----:B------:R-:W2:Y:S02]  /*9d00*/  LDCU.64 UR4, c[0x0][0x990] ;  /* 0x00013200ff0477ac */ /* 0x000ea40008000a00 */
[----:B--2---:R-:W-:-:S04]  /*9d10*/  UISETP.NE.U32.AND UP0, UPT, UR4, URZ, UPT ;  /* 0x000000ff0400728c */ /* 0x004fc8000bf05070 */
[----:B------:R-:W-:-:S09]  /*9d20*/  UISETP.NE.AND.EX UP0, UPT, UR5, URZ, UPT, UP0 ;  /* 0x000000ff0500728c */ /* 0x000fd2000bf05300 */
[----:B------:R-:W-:Y:S05]  /*9d30*/  BRA.U UP0, `(.L_x_134) ;  /* 0x00000001000c7547 */ /* 0x000fea000b800000 */
[----:B------:R-:W-:-:S13]  /*9d40*/  FSETP.NEU.AND P0, PT, R27, RZ, PT ;  /* 0x000000ff1b00720b */ /* 0x000fda0003f0d000 */
[----:B------:R-:W-:Y:S05]  /*9d50*/  @!P0 EXIT ;  /* 0x000000000000894d */ /* 0x000fea0003800000 */
[----:B------:R-:W-:Y:S05]  /*9d60*/  BRA `(.L_x_133) ;  /* 0x00000000002c7947 */ /* 0x000fea0003800000 */
.L_x_134:
[----:B------:R-:W-:Y:S01]  /*9d70*/  ISETP.NE.AND P0, PT, R62, RZ, PT ;  /* 0x000000ff3e00720c */ /* 0x000fe20003f05270 */
[----:B------:R-:W-:-:S12]  /*9d80*/  BSSY.RECONVERGENT B0, `(.L_x_133) ;  /* 0x0000009000007945 */ /* 0x000fd80003800200 */
[----:B------:R-:W-:Y:S05]  /*9d90*/  @P0 BRA `(.L_x_135) ;  /* 0x0000000000140947 */ /* 0x000fea0003800000 */
[----:B------:R-:W2:Y:S02]  /*9da0*/  LDCU.64 UR4, c[0x0][0x988] ;  /* 0x00013100ff0477ac */ /* 0x000ea40008000a00 */
[----:B--2---:R-:W-:-:S04]  /*9db0*/  ISETP.NE.U32.AND P0, PT, RZ, UR4, PT ;  /* 0x00000004ff007c0c */ /* 0x004fc8000bf05070 */
[----:B------:R-:W-:-:S13]  /*9dc0*/  ISETP.NE.AND.EX P0, PT, RZ, UR5, PT, P0 ;  /* 0x00000005ff007c0c */ /* 0x000fda000bf05300 */
[----:B------:R-:W-:Y:S05]  /*9dd0*/  @!P0 EXIT ;  /* 0x000000000000894d */ /* 0x000fea0003800000 */
[----:B------:R-:W-:Y:S05]  /*9de0*/  BRA `(.L_x_136) ;  /* 0x0000000000087947 */ /* 0x000fea0003800000 */
.L_x_135:
[----:B------:R-:W-:-:S13]  /*9df0*/  FSETP.NEU.AND P0, PT, R27, RZ, PT ;  /* 0x000000ff1b00720b */ /* 0x000fda0003f0d000 */
[----:B------:R-:W-:Y:S05]  /*9e00*/  @!P0 EXIT ;  /* 0x000000000000894d */ /* 0x000fea0003800000 */
.L_x_136:
[----:B------:R-:W-:Y:S05]  /*9e10*/  BSYNC.RECONVERGENT B0 ;  /* 0x0000000000007941 */ /* 0x000fea0003800200 */
.L_x_133:
[----:B------:R-:W2:Y:S01]  /*9e20*/  S2UR UR5, SR_CgaCtaId ;  /* 0x00000000000579c3 */ /* 0x000ea20000008800 */
[----:B------:R-:W-:Y:S01]  /*9e30*/  ULEA UR4, UR51, UR49, 0x3 ;  /* 0x0000003133047291 */ /* 0x000fe2000f8e18ff */
[----:B------:R-:W-:-:S04]  /*9e40*/  DEPBAR.LE SB0, 0x0 ;  /* 0x000080000000791a */ /* 0x000fc80000000000 */
[----:B------:R-:W-:-:S04]  /*9e50*/  UIADD3 UR4, UPT, UPT, UR4, 0x130, URZ ;  /* 0x0000013004047890 */ /* 0x000fc8000fffe0ff */
[----:B--2---:R-:W-:-:S09]  /*9e60*/  UPRMT UR4, UR5, 0x654, UR4 ;  /* 0x0000065405047896 */ /* 0x004fd20008000004 */
[----:B------:R-:W-:Y:S01]  /*9e70*/  SYNCS.ARRIVE.TRANS64.RED.A1T0 RZ, [UR4], RZ ;  /* 0x000000ffffff79a7 */ /* 0x000fe20008100404 */
[----:B------:R-:W-:Y:S05]  /*9e80*/  EXIT ;  /* 0x000000000000794d */ /* 0x000fea0003800000 */
.L_x_20:
[----:B------:R-:W-:Y:S07]  /*9e90*/  MOV R0, UR49 ;  /* 0x0000003100007c02 */ /* 0x000fee0008000f00 */
.L_x_137:
[----:B--2---:R2:W3:Y:S02]  /*9ea0*/  SYNCS.PHASECHK.TRANS64.TRYWAIT P0, [R0+URZ+0x88], R4 ;  /* 0x00008804000075a7 */ /* 0x0044e400080011ff */
[----:B---3--:R-:W-:Y:S05]  /*9eb0*/  @!P0 NANOSLEEP.SYNCS 0x989680 ;  /* 0x009896800000895d */ /* 0x008fea0003900000 */
[----:B------:R-:W3:Y:S02]  /*9ec0*/  @!P0 SYNCS.PHASECHK.TRANS64 P0, [R0+URZ+0x88], R4 ;  /* 0x00008804000085a7 */ /* 0x000ee400080010ff */
[----:B---3--:R-:W-:Y:S05]  /*9ed0*/  @!P0 BRA `(.L_x_137) ;  /* 0xfffffffc00f08947 */ /* 0x008fea000383ffff */
[----:B------:R-:W-:Y:S05]  /*9ee0*/  BRA `(.L_x_19) ;  /* 0xffffff8000147947 */ /* 0x000fea000383ffff */
.L_x_26:
[----:B-1----:R-:W-:Y:S07]  /*9ef0*/  MOV R0, UR41 ;  /* 0x0000002900007c02 */ /* 0x002fee0008000f00 */
.L_x_138:
[----:B-1----:R1:W2:Y:S02]  /*9f00*/  SYNCS.PHASECHK.TRANS64.TRYWAIT P0, [R0+URZ+0x88], R4 ;  /* 0x00008804000075a7 */ /* 0x0022a400080011ff */
[----:B--2---:R-:W-:Y:S05]  /*9f10*/  @!P0 NANOSLEEP.SYNCS 0x989680 ;  /* 0x009896800000895d */ /* 0x004fea0003900000 */
[----:B------:R-:W2:Y:S02]  /*9f20*/  @!P0 SYNCS.PHASECHK.TRANS64 P0, [R0+URZ+0x88], R4 ;  /* 0x00008804000085a7 */ /* 0x000ea400080010ff */
[----:B--2---:R-:W-:Y:S05]  /*9f30*/  @!P0 BRA `(.L_x_138) ;  /* 0xfffffffc00f08947 */ /* 0x004fea000383ffff */
[----:B------:R-:W-:Y:S05]  /*9f40*/  BRA `(.L_x_25) ;  /* 0xffffff8400987947 */ /* 0x000fea000383ffff */
.L_x_30:
[----:B-1----:R-:W-:-:S07]  /*9f50*/  MOV R0, UR44 ;  /* 0x0000002c00007c02 */ /* 0x002fce0008000f00 */
.L_x_139:
[----:B-1----:R1:W2:Y:S02]  /*9f60*/  SYNCS.PHASECHK.TRANS64.TRYWAIT P0, [R0+URZ+0x160], R3 ;  /* 0x00016003000075a7 */ /* 0x0022a400080011ff */
[----:B--2---:R-:W-:Y:S05]  /*9f70*/  @!P0 NANOSLEEP.SYNCS 0x989680 ;  /* 0x009896800000895d */ /* 0x004fea0003900000 */
[----:B------:R-:W2:Y:S02]  /*9f80*/  @!P0 SYNCS.PHASECHK.TRANS64 P0, [R0+URZ+0x160], R3 ;  /* 0x00016003000085a7 */ /* 0x000ea400080010ff */
[----:B--2---:R-:W-:Y:S05]  /*9f90*/  @!P0 BRA `(.L_x_139) ;  /* 0xfffffffc00f08947 */ /* 0x004fea000383ffff */
[----:B------:R-:W-:Y:S05]  /*9fa0*/  BRA `(.L_x_140) ;  /* 0xffffff8800987947 */ /* 0x000fea000383ffff */
.L_x_34:
[----:B------:R-:W-:-:S07]  /*9fb0*/  MOV R0, UR4 ;  /* 0x0000000400007c02 */ /* 0x000fce0008000f00 */
.L_x_141:
[----:B-1----:R1:W2:Y:S02]  /*9fc0*/  SYNCS.PHASECHK.TRANS64.TRYWAIT P0, [R0+URZ], R2 ;  /* 0x00000002000075a7 */ /* 0x0022a400080011ff */
[----:B--2---:R-:W-:Y:S05]  /*9fd0*/  @!P0 NANOSLEEP.SYNCS 0x989680 ;  /* 0x009896800000895d */ /* 0x004fea0003900000 */
[----:B------:R-:W2:Y:S02]  /*9fe0*/  @!P0 SYNCS.PHASECHK.TRANS64 P0, [R0+URZ], R2 ;  /* 0x00000002000085a7 */ /* 0x000ea400080010ff */
[----:B--2---:R-:W-:Y:S05]  /*9ff0*/  @!P0 BRA `(.L_x_141) ;  /* 0xfffffffc00f08947 */ /* 0x004fea000383ffff */
[----:B------:R-:W-:Y:S05]  /*a000*/  BRA `(.L_x_142) ;  /* 0xffffff90002c7947 */ /* 0x000fea000383ffff */
.L_x_35:
[----:B------:R-:W-:-:S07]  /*a010*/  MOV R0, UR5 ;  /* 0x0000000500007c02 */ /* 0x000fce0008000f00 */
.L_x_143:
[----:B-1----:R1:W2:Y:S02]  /*a020*/  SYNCS.PHASECHK.TRANS64.TRYWAIT P0, [R0+URZ], R2 ;  /* 0x00000002000075a7 */ /* 0x0022a400080011ff */
[----:B--2---:R-:W-:Y:S05]  /*a030*/  @!P0 NANOSLEEP.SYNCS 0x989680 ;  /* 0x009896800000895d */ /* 0x004fea0003900000 */
[----:B------:R-:W2:Y:S02]  /*a040*/  @!P0 SYNCS.PHASECHK.TRANS64 P0, [R0+URZ], R2 ;  /* 0x00000002000085a7 */ /* 0x000ea400080010ff */
[----:B--2---:R-:W-:Y:S05]  /*a050*/  @!P0 BRA `(.L_x_143) ;  /* 0xfffffffc00f08947 */ /* 0x004fea000383ffff */
[----:B------:R-:W-:Y:S05]  /*a060*/  BRA `(.L_x_144) ;  /* 0xffffff90003c7947 */ /* 0x000fea000383ffff */
.L_x_36:
[----:B------:R-:W-:-:S07]  /*a070*/  MOV R0, UR5 ;  /* 0x0000000500007c02 */ /* 0x000fce0008000f00 */
.L_x_145:
[----:B-1----:R1:W2:Y:S02]  /*a080*/  SYNCS.PHASECHK.TRANS64.TRYWAIT P0, [R0+URZ], R2 ;  /* 0x00000002000075a7 */ /* 0x0022a400080011ff */
[----:B--2---:R-:W-:Y:S05]  /*a090*/  @!P0 NANOSLEEP.SYNCS 0x989680 ;  /* 0x009896800000895d */ /* 0x004fea0003900000 */
[----:B------:R-:W2:Y:S02]  /*a0a0*/  @!P0 SYNCS.PHASECHK.TRANS64 P0, [R0+URZ], R2 ;  /* 0x00000002000085a7 */ /* 0x000ea400080010ff */
[----:B--2---:R-:W-:Y:S05]  /*a0b0*/  @!P0 BRA `(.L_x_145) ;  /* 0xfffffffc00f08947 */ /* 0x004fea000383ffff */
[----:B------:R-:W-:Y:S05]  /*a0c0*/  BRA `(.L_x_146) ;  /* 0xffffff90004c7947 */ /* 0x000fea000383ffff */
.L_x_37:
[----:B------:R-:W-:-:S07]  /*a0d0*/  MOV R0, UR5 ;  /* 0x0000000500007c02 */ /* 0x000fce0008000f00 */
.L_x_147:
[----:B-1----:R1:W2:Y:S02]  /*a0e0*/  SYNCS.PHASECHK.TRANS64.TRYWAIT P0, [R0+URZ], R2 ;  /* 0x00000002000075a7 */ /* 0x0022a400080011ff */
[----:B--2---:R-:W-:Y:S05]  /*a0f0*/  @!P0 NANOSLEEP.SYNCS 0x989680 ;  /* 0x009896800000895d */ /* 0x004fea0003900000 */
[----:B------:R-:W2:Y:S02]  /*a100*/  @!P0 SYNCS.PHASECHK.TRANS64 P0, [R0+URZ], R2 ;  /* 0x00000002000085a7 */ /* 0x000ea400080010ff */
[----:B--2---:R-:W-:Y:S05]  /*a110*/  @!P0 BRA `(.L_x_147) ;  /* 0xfffffffc00f08947 */ /* 0x004fea000383ffff */
[----:B------:R-:W-:Y:S05]  /*a120*/  BRA `(.L_x_148) ;  /* 0xffffff90005c7947 */ /* 0x000fea000383ffff */
.L_x_38:
[----:B------:R-:W-:-:S07]  /*a130*/  MOV R0, UR5 ;  /* 0x0000000500007c02 */ /* 0x000fce0008000f00 */
.L_x_149:
[----:B-1----:R1:W2:Y:S02]  /*a140*/  SYNCS.PHASECHK.TRANS64.TRYWAIT P0, [R0+URZ], R2 ;  /* 0x00000002000075a7 */ /* 0x0022a400080011ff */
[----:B--2---:R-:W-:Y:S05]  /*a150*/  @!P0 NANOSLEEP.SYNCS 0x989680 ;  /* 0x009896800000895d */ /* 0x004fea0003900000 */
[----:B------:R-:W2:Y:S02]  /*a160*/  @!P0 SYNCS.PHASECHK.TRANS64 P0, [R0+URZ], R2 ;  /* 0x00000002000085a7 */ /* 0x000ea400080010ff */
[----:B--2---:R-:W-:Y:S05]  /*a170*/  @!P0 BRA `(.L_x_149) ;  /* 0xfffffffc00f08947 */ /* 0x004fea000383ffff */
[----:B------:R-:W-:Y:S05]  /*a180*/  BRA `(.L_x_150) ;  /* 0xffffff90006c7947 */ /* 0x000fea000383ffff */
.L_x_39:
[----:B------:R-:W-:-:S07]  /*a190*/  MOV R0, UR5 ;  /* 0x0000000500007c02 */ /* 0x000fce0008000f00 */
.L_x_151:
[----:B-1----:R1:W2:Y:S02]  /*a1a0*/  SYNCS.PHASECHK.TRANS64.TRYWAIT P0, [R0+URZ], R2 ;  /* 0x00000002000075a7 */ /* 0x0022a400080011ff */
[----:B--2---:R-:W-:Y:S05]  /*a1b0*/  @!P0 NANOSLEEP.SYNCS 0x989680 ;  /* 0x009896800000895d */ /* 0x004fea0003900000 */
[----:B------:R-:W2:Y:S02]  /*a1c0*/  @!P0 SYNCS.PHASECHK.TRANS64 P0, [R0+URZ], R2 ;  /* 0x00000002000085a7 */ /* 0x000ea400080010ff */
[----:B--2---:R-:W-:Y:S05]  /*a1d0*/  @!P0 BRA `(.L_x_151) ;  /* 0xfffffffc00f08947 */ /* 0x004fea000383ffff */
[----:B------:R-:W-:Y:S05]  /*a1e0*/  BRA `(.L_x_152) ;  /* 0xffffff90007c7947 */ /* 0x000fea000383ffff */
.L_x_40:
[----:B------:R-:W-:-:S07]  /*a1f0*/  MOV R0, UR5 ;  /* 0x0000000500007c02 */ /* 0x000fce0008000f00 */
.L_x_153:
[----:B-1----:R1:W2:Y:S02]  /*a200*/  SYNCS.PHASECHK.TRANS64.TRYWAIT P0, [R0+URZ], R2 ;  /* 0x00000002000075a7 */ /* 0x0022a400080011ff */
[----:B--2---:R-:W-:Y:S05]  /*a210*/  @!P0 NANOSLEEP.SYNCS 0x989680 ;  /* 0x009896800000895d */ /* 0x004fea0003900000 */
[----:B------:R-:W2:Y:S02]  /*a220*/  @!P0 SYNCS.PHASECHK.TRANS64 P0, [R0+URZ], R2 ;  /* 0x00000002000085a7 */ /* 0x000ea400080010ff */
[----:B--2---:R-:W-:Y:S05]  /*a230*/  @!P0 BRA `(.L_x_153) ;  /* 0xfffffffc00f08947 */ /* 0x004fea000383ffff */
[----:B------:R-:W-:Y:S05]  /*a240*/  BRA `(.L_x_154) ;  /* 0xffffff90008c7947 */ /* 0x000fea000383ffff */
.L_x_41:
[----:B------:R-:W-:-:S07]  /*a250*/  MOV R0, UR5 ;  /* 0x0000000500007c02 */ /* 0x000fce0008000f00 */
.L_x_155:
[----:B-1----:R1:W2:Y:S02]  /*a260*/  SYNCS.PHASECHK.TRANS64.TRYWAIT P0, [R0+URZ], R2 ;  /* 0x00000002000075a7 */ /* 0x0022a400080011ff */
[----:B--2---:R-:W-:Y:S05]  /*a270*/  @!P0 NANOSLEEP.SYNCS 0x989680 ;  /* 0x009896800000895d */ /* 0x004fea0003900000 */
[----:B------:R-:W2:Y:S02]  /*a280*/  @!P0 SYNCS.PHASECHK.TRANS64 P0, [R0+URZ], R2 ;  /* 0x00000002000085a7 */ /* 0x000ea400080010ff */
[----:B--2---:R-:W-:Y:S05]  /*a290*/  @!P0 BRA `(.L_x_155) ;  /* 0xfffffffc00f08947 */ /* 0x004fea000383ffff */
[----:B------:R-:W-:Y:S05]  /*a2a0*/  BRA `(.L_x_156) ;  /* 0xffffff90009c7947 */ /* 0x000fea000383ffff */
.L_x_42:
[----:B------:R-:W-:-:S07]  /*a2b0*/  MOV R0, UR5 ;  /* 0x0000000500007c02 */ /* 0x000fce0008000f00 */
.L_x_157:
[----:B-1----:R1:W2:Y:S02]  /*a2c0*/  SYNCS.PHASECHK.TRANS64.TRYWAIT P0, [R0+URZ], R2 ;  /* 0x00000002000075a7 */ /* 0x0022a400080011ff */
[----:B--2---:R-:W-:Y:S05]  /*a2d0*/  @!P0 NANOSLEEP.SYNCS 0x989680 ;  /* 0x009896800000895d */ /* 0x004fea0003900000 */
[----:B------:R-:W2:Y:S02]  /*a2e0*/  @!P0 SYNCS.PHASECHK.TRANS64 P0, [R0+URZ], R2 ;  /* 0x00000002000085a7 */ /* 0x000ea400080010ff */
[----:B--2---:R-:W-:Y:S05]  /*a2f0*/  @!P0 BRA `(.L_x_157) ;  /* 0xfffffffc00f08947 */ /* 0x004fea000383ffff */
[----:B------:R-:W-:Y:S05]  /*a300*/  BRA `(.L_x_158) ;  /* 0xffffff9000ac7947 */ /* 0x000fea000383ffff */
.L_x_43:
[----:B------:R-:W-:-:S07]  /*a310*/  MOV R0, UR5 ;  /* 0x0000000500007c02 */ /* 0x000fce0008000f00 */
.L_x_159:
[----:B-1----:R1:W2:Y:S02]  /*a320*/  SYNCS.PHASECHK.TRANS64.TRYWAIT P0, [R0+URZ], R2 ;  /* 0x00000002000075a7 */ /* 0x0022a400080011ff */
[----:B--2---:R-:W-:Y:S05]  /*a330*/  @!P0 NANOSLEEP.SYNCS 0x989680 ;  /* 0x009896800000895d */ /* 0x004fea0003900000 */
[----:B------:R-:W2:Y:S02]  /*a340*/  @!P0 SYNCS.PHASECHK.TRANS64 P0, [R0+URZ], R2 ;  /* 0x00000002000085a7 */ /* 0x000ea400080010ff */
[----:B--2---:R-:W-:Y:S05]  /*a350*/  @!P0 BRA `(.L_x_159) ;  /* 0xfffffffc00f08947 */ /* 0x004fea000383ffff */
[----:B------:R-:W-:Y:S05]  /*a360*/  BRA `(.L_x_160) ;  /* 0xffffff9000bc7947 */ /* 0x000fea000383ffff */
.L_x_44:
[----:B------:R-:W-:-:S07]  /*a370*/  MOV R0, UR5 ;  /* 0x0000000500007c02 */ /* 0x000fce0008000f00 */
.L_x_161:
[----:B-1----:R1:W2:Y:S02]  /*a380*/  SYNCS.PHASECHK.TRANS64.TRYWAIT P0, [R0+URZ], R2 ;  /* 0x00000002000075a7 */ /* 0x0022a400080011ff */
[----:B--2---:R-:W-:Y:S05]  /*a390*/  @!P0 NANOSLEEP.SYNCS 0x989680 ;  /* 0x009896800000895d */ /* 0x004fea0003900000 */
[----:B------:R-:W2:Y:S02]  /*a3a0*/  @!P0 SYNCS.PHASECHK.TRANS64 P0, [R0+URZ], R2 ;  /* 0x00000002000085a7 */ /* 0x000ea400080010ff */
[----:B--2---:R-:W-:Y:S05]  /*a3b0*/  @!P0 BRA `(.L_x_161) ;  /* 0xfffffffc00f08947 */ /* 0x004fea000383ffff */
[----:B------:R-:W-:Y:S05]  /*a3c0*/  BRA `(.L_x_162) ;  /* 0xffffff9000cc7947 */ /* 0x000fea000383ffff */
.L_x_45:
[----:B------:R-:W-:-:S07]  /*a3d0*/  MOV R0, UR5 ;  /* 0x0000000500007c02 */ /* 0x000fce0008000f00 */
.L_x_163:
[----:B-1----:R1:W2:Y:S02]  /*a3e0*/  SYNCS.PHASECHK.TRANS64.TRYWAIT P0, [R0+URZ], R2 ;  /* 0x00000002000075a7 */ /* 0x0022a400080011ff */
[----:B--2---:R-:W-:Y:S05]  /*a3f0*/  @!P0 NANOSLEEP.SYNCS 0x989680 ;  /* 0x009896800000895d */ /* 0x004fea0003900000 */
[----:B------:R-:W2:Y:S02]  /*a400*/  @!P0 SYNCS.PHASECHK.TRANS64 P0, [R0+URZ], R2 ;  /* 0x00000002000085a7 */ /* 0x000ea400080010ff */
[----:B--2---:R-:W-:Y:S05]  /*a410*/  @!P0 BRA `(.L_x_163) ;  /* 0xfffffffc00f08947 */ /* 0x004fea000383ffff */
[----:B------:R-:W-:Y:S05]  /*a420*/  BRA `(.L_x_164) ;  /* 0xffffff9000dc7947 */ /* 0x000fea000383ffff */
.L_x_46:
[----:B------:R-:W-:-:S07]  /*a430*/  MOV R0, UR5 ;  /* 0x0000000500007c02 */ /* 0x000fce0008000f00 */
.L_x_165:
[----:B-1----:R1:W2:Y:S02]  /*a440*/  SYNCS.PHASECHK.TRANS64.TRYWAIT P0, [R0+URZ], R2 ;  /* 0x00000002000075a7 */ /* 0x0022a400080011ff */
[----:B--2---:R-:W-:Y:S05]  /*a450*/  @!P0 NANOSLEEP.SYNCS 0x989680 ;  /* 0x009896800000895d */ /* 0x004fea0003900000 */
[----:B------:R-:W2:Y:S02]  /*a460*/  @!P0 SYNCS.PHASECHK.TRANS64 P0, [R0+URZ], R2 ;  /* 0x00000002000085a7 */ /* 0x000ea400080010ff */
[----:B--2---:R-:W-:Y:S05]  /*a470*/  @!P0 BRA `(.L_x_165) ;  /* 0xfffffffc00f08947 */ /* 0x004fea000383ffff */
[----:B------:R-:W-:Y:S05]  /*a480*/  BRA `(.L_x_166) ;  /* 0xffffff9000ec7947 */ /* 0x000fea000383ffff */
.L_x_47:
[----:B------:R-:W-:-:S07]  /*a490*/  MOV R0, UR5 ;  /* 0x0000000500007c02 */ /* 0x000fce0008000f00 */
.L_x_167:
[----:B-1----:R1:W2:Y:S02]  /*a4a0*/  SYNCS.PHASECHK.TRANS64.TRYWAIT P0, [R0+URZ], R2 ;  /* 0x00000002000075a7 */ /* 0x0022a400080011ff */
[----:B--2---:R-:W-:Y:S05]  /*a4b0*/  @!P0 NANOSLEEP.SYNCS 0x989680 ;  /* 0x009896800000895d */ /* 0x004fea0003900000 */
[----:B------:R-:W2:Y:S02]  /*a4c0*/  @!P0 SYNCS.PHASECHK.TRANS64 P0, [R0+URZ], R2 ;  /* 0x00000002000085a7 */ /* 0x000ea400080010ff */
[----:B--2---:R-:W-:Y:S05]  /*a4d0*/  @!P0 BRA `(.L_x_167) ;  /* 0xfffffffc00f08947 */ /* 0x004fea000383ffff */
[----:B------:R-:W-:Y:S05]  /*a4e0*/  BRA `(.L_x_168) ;  /* 0xffffff9000fc7947 */ /* 0x000fea000383ffff */
.L_x_48:
[----:B------:R-:W-:-:S07]  /*a4f0*/  MOV R0, UR5 ;  /* 0x0000000500007c02 */ /* 0x000fce0008000f00 */
.L_x_169:
[----:B-1----:R1:W2:Y:S02]  /*a500*/  SYNCS.PHASECHK.TRANS64.TRYWAIT P0, [R0+URZ], R2 ;  /* 0x00000002000075a7 */ /* 0x0022a400080011ff */
[----:B--2---:R-:W-:Y:S05]  /*a510*/  @!P0 NANOSLEEP.SYNCS 0x989680 ;  /* 0x009896800000895d */ /* 0x004fea0003900000 */
[----:B------:R-:W2:Y:S02]  /*a520*/  @!P0 SYNCS.PHASECHK.TRANS64 P0, [R0+URZ], R2 ;  /* 0x00000002000085a7 */ /* 0x000ea400080010ff */
[----:B--2---:R-:W-:Y:S05]  /*a530*/  @!P0 BRA `(.L_x_169) ;  /* 0xfffffffc00f08947 */ /* 0x004fea000383ffff */
[----:B------:R-:W-:Y:S05]  /*a540*/  BRA `(.L_x_170) ;  /* 0xffffff94000c7947 */ /* 0x000fea000383ffff */
.L_x_49:
[----:B------:R-:W-:-:S07]  /*a550*/  MOV R0, UR5 ;  /* 0x0000000500007c02 */ /* 0x000fce0008000f00 */
.L_x_171:
[----:B-1----:R1:W2:Y:S02]  /*a560*/  SYNCS.PHASECHK.TRANS64.TRYWAIT P0, [R0+URZ], R2 ;  /* 0x00000002000075a7 */ /* 0x0022a400080011ff */
[----:B--2---:R-:W-:Y:S05]  /*a570*/  @!P0 NANOSLEEP.SYNCS 0x989680 ;  /* 0x009896800000895d */ /* 0x004fea0003900000 */
[----:B------:R-:W2:Y:S02]  /*a580*/  @!P0 SYNCS.PHASECHK.TRANS64 P0, [R0+URZ], R2 ;  /* 0x00000002000085a7 */ /* 0x000ea400080010ff */
[----:B--2---:R-:W-:Y:S05]  /*a590*/  @!P0 BRA `(.L_x_171) ;  /* 0xfffffffc00f08947 */ /* 0x004fea000383ffff */
[----:B------:R-:W-:Y:S05]  /*a5a0*/  BRA `(.L_x_172) ;  /* 0xffffff94001c7947 */ /* 0x000fea000383ffff */
.L_x_52:
[----:B------:R-:W-:-:S07]  /*a5b0*/  MOV R4, UR4 ;  /* 0x0000000400047c02 */ /* 0x000fce0008000f00 */
.L_x_173:
[----:B--2---:R2:W3:Y:S02]  /*a5c0*/  SYNCS.PHASECHK.TRANS64.TRYWAIT P1, [R4+URZ+0x168], R6 ;  /* 0x00016806040075a7 */ /* 0x0044e400080211ff */
[----:B---3--:R-:W-:Y:S05]  /*a5d0*/  @!P1 NANOSLEEP.SYNCS 0x989680 ;  /* 0x009896800000995d */ /* 0x008fea0003900000 */
[----:B------:R-:W3:Y:S02]  /*a5e0*/  @!P1 SYNCS.PHASECHK.TRANS64 P1, [R4+URZ+0x168], R6 ;  /* 0x00016806040095a7 */ /* 0x000ee400080210ff */
[----:B---3--:R-:W-:Y:S05]  /*a5f0*/  @!P1 BRA `(.L_x_173) ;  /* 0xfffffffc00f09947 */ /* 0x008fea000383ffff */
[----:B------:R-:W-:Y:S05]  /*a600*/  BRA `(.L_x_174) ;  /* 0xffffff94008c7947 */ /* 0x000fea000383ffff */
.L_x_53:
[----:B--2---:R-:W-:-:S07]  /*a610*/  MOV R4, UR4 ;  /* 0x0000000400047c02 */ /* 0x004fce0008000f00 */
.L_x_175:
[----:B--2---:R2:W3:Y:S02]  /*a620*/  SYNCS.PHASECHK.TRANS64.TRYWAIT P1, [R4+URZ+0x160], R5 ;  /* 0x00016005040075a7 */ /* 0x0044e400080211ff */
[----:B---3--:R-:W-:Y:S05]  /*a630*/  @!P1 NANOSLEEP.SYNCS 0x989680 ;  /* 0x009896800000995d */ /* 0x008fea0003900000 */
[----:B------:R-:W3:Y:S02]  /*a640*/  @!P1 SYNCS.PHASECHK.TRANS64 P1, [R4+URZ+0x160], R5 ;  /* 0x00016005040095a7 */ /* 0x000ee400080210ff */
[----:B---3--:R-:W-:Y:S05]  /*a650*/  @!P1 BRA `(.L_x_175) ;  /* 0xfffffffc00f09947 */ /* 0x008fea000383ffff */
[----:B------:R-:W-:Y:S05]  /*a660*/  BRA `(.L_x_176) ;  /* 0xffffff9400947947 */ /* 0x000fea000383ffff */
.L_x_61:
[----:B------:R-:W-:-:S07]  /*a670*/  MOV R0, UR19 ;  /* 0x0000001300007c02 */ /* 0x000fce0008000f00 */
.L_x_177:
[----:B-1----:R1:W2:Y:S02]  /*a680*/  SYNCS.PHASECHK.TRANS64.TRYWAIT P0, [R0+URZ+0x160], R2 ;  /* 0x00016002000075a7 */ /* 0x0022a400080011ff */
[----:B--2---:R-:W-:Y:S05]  /*a690*/  @!P0 NANOSLEEP.SYNCS 0x989680 ;  /* 0x009896800000895d */ /* 0x004fea0003900000 */
[----:B------:R-:W2:Y:S02]  /*a6a0*/  @!P0 SYNCS.PHASECHK.TRANS64 P0, [R0+URZ+0x160], R2 ;  /* 0x00016002000085a7 */ /* 0x000ea400080010ff */
[----:B--2---:R-:W-:Y:S05]  /*a6b0*/  @!P0 BRA `(.L_x_177) ;  /* 0xfffffffc00f08947 */ /* 0x004fea000383ffff */
[----:B------:R-:W-:Y:S05]  /*a6c0*/  BRA `(.L_x_178) ;  /* 0xffffff9c00087947 */ /* 0x000fea000383ffff */
.L_x_62:
[----:B------:R-:W-:-:S07]  /*a6d0*/  MOV R0, UR23 ;  /* 0x0000001700007c02 */ /* 0x000fce0008000f00 */
.L_x_179:
[----:B-1----:R1:W2:Y:S02]  /*a6e0*/  SYNCS.PHASECHK.TRANS64.TRYWAIT P0, [R0+URZ+0x180], R2 ;  /* 0x00018002000075a7 */ /* 0x0022a400080011ff */
[----:B--2---:R-:W-:Y:S05]  /*a6f0*/  @!P0 NANOSLEEP.SYNCS 0x989680 ;  /* 0x009896800000895d */ /* 0x004fea0003900000 */
[----:B------:R-:W2:Y:S02]  /*a700*/  @!P0 SYNCS.PHASECHK.TRANS64 P0, [R0+URZ+0x180], R2 ;  /* 0x00018002000085a7 */ /* 0x000ea400080010ff */
[----:B--2---:R-:W-:Y:S05]  /*a710*/  @!P0 BRA `(.L_x_179) ;  /* 0xfffffffc00f08947 */ /* 0x004fea000383ffff */
[----:B------:R-:W-:Y:S05]  /*a720*/  BRA `(.L_x_180) ;  /* 0xffffff9c00207947 */ /* 0x000fea000383ffff */
.L_x_65:
[----:B-1----:R-:W-:Y:S07]  /*a730*/  MOV R0, UR15 ;  /* 0x0000000f00007c02 */ /* 0x002fee0008000f00 */
.L_x_181:
[----:B-1----:R1:W2:Y:S02]  /*a740*/  SYNCS.PHASECHK.TRANS64.TRYWAIT P0, [R0+URZ], R3 ;  /* 0x00000003000075a7 */ /* 0x0022a400080011ff */
[----:B--2---:R-:W-:Y:S05]  /*a750*/  @!P0 NANOSLEEP.SYNCS 0x989680 ;  /* 0x009896800000895d */ /* 0x004fea0003900000 */
[----:B------:R-:W2:Y:S02]  /*a760*/  @!P0 SYNCS.PHASECHK.TRANS64 P0, [R0+URZ], R3 ;  /* 0x00000003000085a7 */ /* 0x000ea400080010ff */
[----:B--2---:R-:W-:Y:S05]  /*a770*/  @!P0 BRA `(.L_x_181) ;  /* 0xfffffffc00f08947 */ /* 0x004fea000383ffff */
[----:B------:R-:W-:Y:S05]  /*a780*/  BRA `(.L_x_64) ;  /* 0xffffff9c00507947 */ /* 0x000fea000383ffff */
.L_x_68:
[----:B------:R-:W-:-:S07]  /*a790*/  MOV R0, UR4 ;  /* 0x0000000400007c02 */ /* 0x000fce0008000f00 */
.L_x_182:
[----:B-1----:R1:W3:Y:S02]  /*a7a0*/  SYNCS.PHASECHK.TRANS64.TRYWAIT P0, [R0+URZ], R2 ;  /* 0x00000002000075a7 */ /* 0x0022e400080011ff */
[----:B---3--:R-:W-:Y:S05]  /*a7b0*/  @!P0 NANOSLEEP.SYNCS 0x989680 ;  /* 0x009896800000895d */ /* 0x008fea0003900000 */
[----:B------:R-:W3:Y:S02]  /*a7c0*/  @!P0 SYNCS.PHASECHK.TRANS64 P0, [R0+URZ], R2 ;  /* 0x00000002000085a7 */ /* 0x000ee400080010ff */
[----:B---3--:R-:W-:Y:S05]  /*a7d0*/  @!P0 BRA `(.L_x_182) ;  /* 0xfffffffc00f08947 */ /* 0x008fea000383ffff */
[----:B------:R-:W-:Y:S05]  /*a7e0*/  BRA `(.L_x_183) ;  /* 0xffffffa000147947 */ /* 0x000fea000383ffff */
.L_x_69:
[----:B------:R-:W-:-:S07]  /*a7f0*/  MOV R0, UR4 ;  /* 0x0000000400007c02 */ /* 0x000fce0008000f00 */
.L_x_184:
[----:B-1----:R1:W2:Y:S02]  /*a800*/  SYNCS.PHASECHK.TRANS64.TRYWAIT P0, [R0+URZ], R2 ;  /* 0x00000002000075a7 */ /* 0x0022a400080011ff */
[----:B--2---:R-:W-:Y:S05]  /*a810*/  @!P0 NANOSLEEP.SYNCS 0x989680 ;  /* 0x009896800000895d */ /* 0x004fea0003900000 */
[----:B------:R-:W2:Y:S02]  /*a820*/  @!P0 SYNCS.PHASECHK.TRANS64 P0, [R0+URZ], R2 ;  /* 0x00000002000085a7 */ /* 0x000ea400080010ff */
[----:B--2---:R-:W-:Y:S05]  /*a830*/  @!P0 BRA `(.L_x_184) ;  /* 0xfffffffc00f08947 */ /* 0x004fea000383ffff */
[----:B------:R-:W-:Y:S05]  /*a840*/  BRA `(.L_x_185) ;  /* 0xffffffa000207947 */ /* 0x000fea000383ffff */
.L_x_74:
[----:B------:R-:W-:Y:S07]  /*a850*/  MOV R0, UR20 ;  /* 0x0000001400007c02 */ /* 0x000fee0008000f00 */
.L_x_186:
[----:B-1----:R1:W2:Y:S02]  /*a860*/  SYNCS.PHASECHK.TRANS64.TRYWAIT P0, [R0+URZ+0x160], R3 ;  /* 0x00016003000075a7 */ /* 0x0022a400080011ff */
[----:B--2---:R-:W-:Y:S05]  /*a870*/  @!P0 NANOSLEEP.SYNCS 0x989680 ;  /* 0x009896800000895d */ /* 0x004fea0003900000 */
[----:B------:R-:W2:Y:S02]  /*a880*/  @!P0 SYNCS.PHASECHK.TRANS64 P0, [R0+URZ+0x160], R3 ;  /* 0x00016003000085a7 */ /* 0x000ea400080010ff */
[----:B--2---:R-:W-:Y:S05]  /*a890*/  @!P0 BRA `(.L_x_186) ;  /* 0xfffffffc00f08947 */ /* 0x004fea000383ffff */
[----:B------:R-:W-:Y:S05]  /*a8a0*/  BRA `(.L_x_187) ;  /* 0xffffffa800007947 */ /* 0x000fea000383ffff */
.L_x_77:
[----:B------:R-:W-:Y:S07]  /*a8b0*/  MOV R3, UR20 ;  /* 0x0000001400037c02 */ /* 0x000fee0008000f00 */
.L_x_188:
[----:B-1----:R1:W2:Y:S02]  /*a8c0*/  SYNCS.PHASECHK.TRANS64.TRYWAIT P1, [R3+URZ+0x158], R8 ;  /* 0x00015808030075a7 */ /* 0x0022a400080211ff */
[----:B--2---:R-:W-:Y:S05]  /*a8d0*/  @!P1 NANOSLEEP.SYNCS 0x989680 ;  /* 0x009896800000995d */ /* 0x004fea0003900000 */
[----:B------:R-:W2:Y:S02]  /*a8e0*/  @!P1 SYNCS.PHASECHK.TRANS64 P1, [R3+URZ+0x158], R8 ;  /* 0x00015808030095a7 */ /* 0x000ea400080210ff */
[----:B--2---:R-:W-:Y:S05]  /*a8f0*/  @!P1 BRA `(.L_x_188) ;  /* 0xfffffffc00f09947 */ /* 0x004fea000383ffff */
[----:B------:R-:W-:Y:S05]  /*a900*/  BRA `(.L_x_76) ;  /* 0xffffffac005c7947 */ /* 0x000fea000383ffff */
.L_x_80:
[----:B------:R-:W-:Y:S07]  /*a910*/  MOV R0, UR20 ;  /* 0x0000001400007c02 */ /* 0x000fee0008000f00 */
.L_x_189:
[----:B-1----:R1:W2:Y:S02]  /*a920*/  SYNCS.PHASECHK.TRANS64.TRYWAIT P1, [R0+URZ+0x130], R8 ;  /* 0x00013008000075a7 */ /* 0x0022a400080211ff */
[----:B--2---:R-:W-:Y:S05]  /*a930*/  @!P1 NANOSLEEP.SYNCS 0x989680 ;  /* 0x009896800000995d */ /* 0x004fea0003900000 */
[----:B------:R-:W2:Y:S02]  /*a940*/  @!P1 SYNCS.PHASECHK.TRANS64 P1, [R0+URZ+0x130], R8 ;  /* 0x00013008000095a7 */ /* 0x000ea400080210ff */
[----:B--2---:R-:W-:Y:S05]  /*a950*/  @!P1 BRA `(.L_x_189) ;  /* 0xfffffffc00f09947 */ /* 0x004fea000383ffff */
[----:B------:R-:W-:Y:S05]  /*a960*/  BRA `(.L_x_190) ;  /* 0xffffffb000cc7947 */ /* 0x000fea000383ffff */
.L_x_81:
[----:B------:R-:W-:Y:S07]  /*a970*/  MOV R0, UR20 ;  /* 0x0000001400007c02 */ /* 0x000fee0008000f00 */
.L_x_191:
[----:B-1----:R1:W2:Y:S02]  /*a980*/  SYNCS.PHASECHK.TRANS64.TRYWAIT P1, [R0+URZ+0x138], R8 ;  /* 0x00013808000075a7 */ /* 0x0022a400080211ff */
[----:B--2---:R-:W-:Y:S05]  /*a990*/  @!P1 NANOSLEEP.SYNCS 0x989680 ;  /* 0x009896800000995d */ /* 0x004fea0003900000 */
[----:B------:R-:W2:Y:S02]  /*a9a0*/  @!P1 SYNCS.PHASECHK.TRANS64 P1, [R0+URZ+0x138], R8 ;  /* 0x00013808000095a7 */ /* 0x000ea400080210ff */
[----:B--2---:R-:W-:Y:S05]  /*a9b0*/  @!P1 BRA `(.L_x_191) ;  /* 0xfffffffc00f09947 */ /* 0x004fea000383ffff */
[----:B------:R-:W-:Y:S05]  /*a9c0*/  BRA `(.L_x_192) ;  /* 0xffffffb4000c7947 */ /* 0x000fea000383ffff */
.L_x_82:
[----:B------:R-:W-:Y:S07]  /*a9d0*/  MOV R0, UR20 ;  /* 0x0000001400007c02 */ /* 0x000fee0008000f00 */
.L_x_193:
[----:B-1----:R1:W2:Y:S02]  /*a9e0*/  SYNCS.PHASECHK.TRANS64.TRYWAIT P1, [R0+URZ+0x140], R8 ;  /* 0x00014008000075a7 */ /* 0x0022a400080211ff */
[----:B--2---:R-:W-:Y:S05]  /*a9f0*/  @!P1 NANOSLEEP.SYNCS 0x989680 ;  /* 0x009896800000995d */ /* 0x004fea0003900000 */
[----:B------:R-:W2:Y:S02]  /*aa00*/  @!P1 SYNCS.PHASECHK.TRANS64 P1, [R0+URZ+0x140], R8 ;  /* 0x00014008000095a7 */ /* 0x000ea400080210ff */
[----:B--2---:R-:W-:Y:S05]  /*aa10*/  @!P1 BRA `(.L_x_193) ;  /* 0xfffffffc00f09947 */ /* 0x004fea000383ffff */
[----:B------:R-:W-:Y:S05]  /*aa20*/  BRA `(.L_x_194) ;  /* 0xffffffb4004c7947 */ /* 0x000fea000383ffff */
.L_x_83:
[----:B------:R-:W-:Y:S07]  /*aa30*/  MOV R0, UR20 ;  /* 0x0000001400007c02 */ /* 0x000fee0008000f00 */
.L_x_195:
[----:B-1----:R1:W2:Y:S02]  /*aa40*/  SYNCS.PHASECHK.TRANS64.TRYWAIT P0, [R0+URZ+0x148], R8 ;  /* 0x00014808000075a7 */ /* 0x0022a400080011ff */
[----:B--2---:R-:W-:Y:S05]  /*aa50*/  @!P0 NANOSLEEP.SYNCS 0x989680 ;  /* 0x009896800000895d */ /* 0x004fea0003900000 */
[----:B------:R-:W2:Y:S02]  /*aa60*/  @!P0 SYNCS.PHASECHK.TRANS64 P0, [R0+URZ+0x148], R8 ;  /* 0x00014808000085a7 */ /* 0x000ea400080010ff */
[----:B--2---:R-:W-:Y:S05]  /*aa70*/  @!P0 BRA `(.L_x_195) ;  /* 0xfffffffc00f08947 */ /* 0x004fea000383ffff */
[----:B------:R-:W-:Y:S05]  /*aa80*/  BRA `(.L_x_196) ;  /* 0xffffffb400987947 */ /* 0x000fea000383ffff */
.L_x_85:
[----:B------:R-:W-:-:S07]  /*aa90*/  MOV R0, UR20 ;  /* 0x0000001400007c02 */ /* 0x000fce0008000f00 */
.L_x_197:
[----:B-1----:R1:W2:Y:S02]  /*aaa0*/  SYNCS.PHASECHK.TRANS64.TRYWAIT P0, [R0+URZ+0x130], R2 ;  /* 0x00013002000075a7 */ /* 0x0022a400080011ff */
[----:B--2---:R-:W-:Y:S05]  /*aab0*/  @!P0 NANOSLEEP.SYNCS 0x989680 ;  /* 0x009896800000895d */ /* 0x004fea0003900000 */
[----:B------:R-:W2:Y:S02]  /*aac0*/  @!P0 SYNCS.PHASECHK.TRANS64 P0, [R0+URZ+0x130], R2 ;  /* 0x00013002000085a7 */ /* 0x000ea400080010ff */
[----:B--2---:R-:W-:Y:S05]  /*aad0*/  @!P0 BRA `(.L_x_197) ;  /* 0xfffffffc00f08947 */ /* 0x004fea000383ffff */
[----:B------:R-:W-:Y:S05]  /*aae0*/  BRA `(.L_x_198) ;  /* 0xffffffb400f47947 */ /* 0x000fea000383ffff */
.L_x_86:
[----:B-1----:R-:W-:-:S07]  /*aaf0*/  MOV R0, UR20 ;  /* 0x0000001400007c02 */ /* 0x002fce0008000f00 */
.L_x_199:
[----:B-1----:R1:W2:Y:S02]  /*ab00*/  SYNCS.PHASECHK.TRANS64.TRYWAIT P0, [R0+URZ+0x138], R2 ;  /* 0x00013802000075a7 */ /* 0x0022a400080011ff */
[----:B--2---:R-:W-:Y:S05]  /*ab10*/  @!P0 NANOSLEEP.SYNCS 0x989680 ;  /* 0x009896800000895d */ /* 0x004fea0003900000 */
[----:B------:R-:W2:Y:S02]  /*ab20*/  @!P0 SYNCS.PHASECHK.TRANS64 P0, [R0+URZ+0x138], R2 ;  /* 0x00013802000085a7 */ /* 0x000ea400080010ff */
[----:B--2---:R-:W-:Y:S05]  /*ab30*/  @!P0 BRA `(.L_x_199) ;  /* 0xfffffffc00f08947 */ /* 0x004fea000383ffff */
[----:B------:R-:W-:Y:S05]  /*ab40*/  BRA `(.L_x_200) ;  /* 0xffffffb400e47947 */ /* 0x000fea000383ffff */
.L_x_87:
[----:B-1----:R-:W-:-:S07]  /*ab50*/  MOV R0, UR20 ;  /* 0x0000001400007c02 */ /* 0x002fce0008000f00 */
.L_x_201:
[----:B-1----:R1:W2:Y:S02]  /*ab60*/  SYNCS.PHASECHK.TRANS64.TRYWAIT P0, [R0+URZ+0x140], R2 ;  /* 0x00014002000075a7 */ /* 0x0022a400080011ff */
[----:B--2---:R-:W-:Y:S05]  /*ab70*/  @!P0 NANOSLEEP.SYNCS 0x989680 ;  /* 0x009896800000895d */ /* 0x004fea0003900000 */
[----:B------:R-:W2:Y:S02]  /*ab80*/  @!P0 SYNCS.PHASECHK.TRANS64 P0, [R0+URZ+0x140], R2 ;  /* 0x00014002000085a7 */ /* 0x000ea400080010ff */
[----:B--2---:R-:W-:Y:S05]  /*ab90*/  @!P0 BRA `(.L_x_201) ;  /* 0xfffffffc00f08947 */ /* 0x004fea000383ffff */
[----:B------:R-:W-:Y:S05]  /*aba0*/  BRA `(.L_x_202) ;  /* 0xffffffb400d47947 */ /* 0x000fea000383ffff */
.L_x_89:
[----:B------:R-:W-:Y:S07]  /*abb0*/  MOV R0, UR49 ;  /* 0x0000003100007c02 */ /* 0x000fee0008000f00 */
.L_x_203:
[----:B-1----:R1:W2:Y:S02]  /*abc0*/  SYNCS.PHASECHK.TRANS64.TRYWAIT P0, [R0+URZ+0x160], R2 ;  /* 0x00016002000075a7 */ /* 0x0022a400080011ff */
[----:B--2---:R-:W-:Y:S05]  /*abd0*/  @!P0 NANOSLEEP.SYNCS 0x989680 ;  /* 0x009896800000895d */ /* 0x004fea0003900000 */
[----:B------:R-:W2:Y:S02]  /*abe0*/  @!P0 SYNCS.PHASECHK.TRANS64 P0, [R0+URZ+0x160], R2 ;  /* 0x00016002000085a7 */ /* 0x000ea400080010ff */
[----:B--2---:R-:W-:Y:S05]  /*abf0*/  @!P0 BRA `(.L_x_203) ;  /* 0xfffffffc00f08947 */ /* 0x004fea000383ffff */
[----:B------:R-:W-:Y:S05]  /*ac00*/  BRA `(.L_x_204) ;  /* 0xffffffb800b07947 */ /* 0x000fea000383ffff */
.L_x_100:
[----:B-1----:R-:W-:Y:S04]  /*ac10*/  MOV R2, UR49 ;  /* 0x0000003100027c02 */ /* 0x002fe80008000f00 */
[----:B------:R1:W3:Y:S03]  /*ac20*/  SYNCS.PHASECHK.TRANS64.TRYWAIT P1, [R2+URZ+0x110], R3 ;  /* 0x00011003020075a7 */ /* 0x0002e600080211ff */
[----:B---3--:R-:W-:Y:S05]  /*ac30*/  @!P1 NANOSLEEP.SYNCS 0x989680 ;  /* 0x009896800000995d */ /* 0x008fea0003900000 */
[----:B------:R-:W3:Y:S02]  /*ac40*/  @!P1 SYNCS.PHASECHK.TRANS64 P1, [R2+URZ+0x110], R3 ;  /* 0x00011003020095a7 */ /* 0x000ee400080210ff */
[----:B---3--:R-:W-:Y:S05]  /*ac50*/  @!P1 BRA `(.L_x_100) ;  /* 0xfffffffc00ec9947 */ /* 0x008fea000383ffff */
[----:B------:R-:W-:Y:S05]  /*ac60*/  BRA `(.L_x_99) ;  /* 0xffffffcc00807947 */ /* 0x000fea000383ffff */
.L_x_102:
[----:B-1----:R1:W4:Y:S02]  /*ac70*/  SYNCS.PHASECHK.TRANS64.TRYWAIT P1, [R67+URZ+0x170], R0 ;  /* 0x00017000430075a7 */ /* 0x00232400080211ff */
[----:B----4-:R-:W-:Y:S05]  /*ac80*/  @!P1 NANOSLEEP.SYNCS 0x989680 ;  /* 0x009896800000995d */ /* 0x010fea0003900000 */
[----:B------:R-:W4:Y:S02]  /*ac90*/  @!P1 SYNCS.PHASECHK.TRANS64 P1, [R67+URZ+0x170], R0 ;  /* 0x00017000430095a7 */ /* 0x000f2400080210ff */
[----:B----4-:R-:W-:Y:S05]  /*aca0*/  @!P1 BRA `(.L_x_102) ;  /* 0xfffffffc00f09947 */ /* 0x010fea000383ffff */
[----:B------:R-:W-:Y:S05]  /*acb0*/  BRA `(.L_x_101) ;  /* 0xffffffcc009c7947 */ /* 0x000fea000383ffff */
.L_x_111:
[----:B--2---:R2:W4:Y:S02]  /*acc0*/  SYNCS.PHASECHK.TRANS64.TRYWAIT P1, [R4+URZ+0x110], R0 ;  /* 0x00011000040075a7 */ /* 0x00452400080211ff */
[----:B----4-:R-:W-:Y:S05]  /*acd0*/  @!P1 NANOSLEEP.SYNCS 0x989680 ;  /* 0x009896800000995d */ /* 0x010fea0003900000 */
[----:B------:R-:W4:Y:S02]  /*ace0*/  @!P1 SYNCS.PHASECHK.TRANS64 P1, [R4+URZ+0x110], R0 ;  /* 0x00011000040095a7 */ /* 0x000f2400080210ff */
[----:B----4-:R-:W-:Y:S05]  /*acf0*/  @!P1 BRA `(.L_x_111) ;  /* 0xfffffffc00f09947 */ /* 0x010fea000383ffff */
[----:B------:R-:W-:Y:S05]  /*ad00*/  BRA `(.L_x_110) ;  /* 0xffffffd4008c7947 */ /* 0x000fea000383ffff */
.L_x_119:
[----:B-1----:R1:W4:Y:S02]  /*ad10*/  SYNCS.PHASECHK.TRANS64.TRYWAIT P1, [R2+URZ+0x110], R4 ;  /* 0x00011004020075a7 */ /* 0x00232400080211ff */
[----:B----4-:R-:W-:Y:S05]  /*ad20*/  @!P1 NANOSLEEP.SYNCS 0x989680 ;  /* 0x009896800000995d */ /* 0x010fea0003900000 */
[----:B------:R-:W4:Y:S02]  /*ad30*/  @!P1 SYNCS.PHASECHK.TRANS64 P1, [R2+URZ+0x110], R4 ;  /* 0x00011004020095a7 */ /* 0x000f2400080210ff */
[----:B----4-:R-:W-:Y:S05]  /*ad40*/  @!P1 BRA `(.L_x_119) ;  /* 0xfffffffc00f09947 */ /* 0x010fea000383ffff */
[----:B------:R-:W-:Y:S05]  /*ad50*/  BRA `(.L_x_118) ;  /* 0xffffffdc00947947 */ /* 0x000fea000383ffff */
.L_x_127:
[----:B--2---:R2:W4:Y:S02]  /*ad60*/  SYNCS.PHASECHK.TRANS64.TRYWAIT P1, [R3+URZ+0x110], R0 ;  /* 0x00011000030075a7 */ /* 0x00452400080211ff */
[----:B----4-:R-:W-:Y:S05]  /*ad70*/  @!P1 NANOSLEEP.SYNCS 0x989680 ;  /* 0x009896800000995d */ /* 0x010fea0003900000 */
[----:B------:R-:W4:Y:S02]  /*ad80*/  @!P1 SYNCS.PHASECHK.TRANS64 P1, [R3+URZ+0x110], R0 ;  /* 0x00011000030095a7 */ /* 0x000f2400080210ff */
[----:B----4-:R-:W-:Y:S05]  /*ad90*/  @!P1 BRA `(.L_x_127) ;  /* 0xfffffffc00f09947 */ /* 0x010fea000383ffff */
[----:B------:R-:W-:Y:S05]  /*ada0*/  BRA `(.L_x_126) ;  /* 0xffffffe400987947 */ /* 0x000fea000383ffff */
        .weak           $__internal_0_$__cuda_sm10x_tcgen05_guardrail_trap_col_being_dealloced_not_returned_by_alloc
        .type           $__internal_0_$__cuda_sm10x_tcgen05_guardrail_trap_col_being_dealloced_not_returned_by_alloc,@function
        .size           $__internal_0_$__cuda_sm10x_tcgen05_guardrail_trap_col_being_dealloced_not_returned_by_alloc,($__internal_1_$__cuda_sm10x_tcgen05_guardrail_trap_phase_invalid_during_alloc - $__internal_0_$__cuda_sm10x_tcgen05_guardrail_trap_col_being_dealloced_not_returned_by_alloc)
$__internal_0_$__cuda_sm10x_tcgen05_guardrail_trap_col_being_dealloced_not_returned_by_alloc:
[----:B------:R-:W-:Y:S05]  /*adb0*/  BPT.TRAP 0x1 ;  /* 0x000000040000795c */ /* 0x000fea0000300000 */
[----:B------:R-:W-:-:S04]  /*adc0*/  HFMA2 R3, -RZ, RZ, 0, 0 ;  /* 0x00000000ff037431 */ /* 0x000fc800000001ff */
[----:B------:R-:W-:Y:S05]  /*add0*/  RET.REL.NODEC R2 `(_ZN7cutlass13device_kernelINS_4conv6kernel13ConvUniversalINS1_16ConvProblemShapeILNS1_8OperatorE2ELi3EEENS1_10collective14CollectiveConvINS1_47MainloopSm100TmaUmmaWarpSpecializedImplicitGemmILS5_2ELi17ELi3ELi1ELi2EN4cute5tupleIJNSA_1CILi1EEESD_SD_EEEEENSB_IJNSC_ILi64EEENSB_IJNSC_ILi128EEEEEENSB_IJNSC_ILi32EEEEEEEEENS_6half_tESM_NSA_8TiledMMAINSA_8MMA_AtomIJNSA_20SM100_MMA_F16BF16_SSISM_SM_fLi64ELi128ELNSA_4UMMA5MajorE1ELSR_1ELNSQ_7ScaleInE0ELSS_0EEEEEENSA_6LayoutISE_NSB_IJNSC_ILi0EEESW_SW_EEEEENSB_IJNSA_10UnderscoreESZ_SZ_EEEEENS7_6detail27Sm100ImplicitGemmTileTraitsINSA_13SM90_TMA_LOADENSA_14ComposedLayoutINSA_7SwizzleILi3ELi4ELi3EEENSA_18smem_ptr_flag_bitsILi16EEENSV_INSB_IJSG_NSC_ILi8EEEEEENSB_IJSD_SG_EEEEEEEvEENS13_INSA_20SM90_TMA_LOAD_IM2COLES1E_vEEEENS_8epilogue10collective18CollectiveEpilogueINS1J_23Sm100TmaWarpSpecializedILi4ELi2ELi16ELb1ELb0EEEJSL_NSB_IJNSV_ISG_SD_EENSV_ISJ_SD_EEEEESM_NSB_IJlNSB_IJSD_lllEEESW_EEESM_S1S_NS1J_6fusion15FusionCallbacksIS1N_NS1T_17LinearCombinationISM_fSM_fLNS_15FloatRoundStyleE2EEESL_S1Q_JEEENSA_5SM1004TMEM4LOAD26SM100_TMEM_LOAD_16dp256b4xES14_NS15_INS16_ILi2ELi4ELi3EEES19_NSV_INSB_IJS1A_SJ_EEENSB_IJSJ_SD_EEEEEEENSA_17SM75_U32x4_LDSM_NENSA_14SM90_TMA_STOREES27_NSA_17SM90_U32x4_STSM_NENSA_39AutoVectorizingCopyWithAssumedAlignmentILi128EEEEEEvvEEEEvNT_6ParamsE) ;  /* 0xffffff5002887950 */ /* 0x000fea0003c3ffff */
        .weak           $__internal_1_$__cuda_sm10x_tcgen05_guardrail_trap_phase_invalid_during_alloc
        .type           $__internal_1_$__cuda_sm10x_tcgen05_guardrail_trap_phase_invalid_during_alloc,@function
        .size           $__internal_1_$__cuda_sm10x_tcgen05_guardrail_trap_phase_invalid_during_alloc,($__internal_2_$__cuda_sm10x_tcgen05_guardrail_trap_unallocated_columns_being_dealloced - $__internal_1_$__cuda_sm10x_tcgen05_guardrail_trap_phase_invalid_during_alloc)
$__internal_1_$__cuda_sm10x_tcgen05_guardrail_trap_phase_invalid_during_alloc:
[----:B------:R-:W-:Y:S05]  /*ade0*/  BPT.TRAP 0x1 ;  /* 0x000000040000795c */ /* 0x000fea0000300000 */
[----:B------:R-:W-:-:S04]  /*adf0*/  MOV R3, 0x0 ;  /* 0x0000000000037802 */ /* 0x000fc80000000f00 */
[----:B------:R-:W-:Y:S05]  /*ae00*/  RET.REL.NODEC R2 `(_ZN7cutlass13device_kernelINS_4conv6kernel13ConvUniversalINS1_16ConvProblemShapeILNS1_8OperatorE2ELi3EEENS1_10collective14CollectiveConvINS1_47MainloopSm100TmaUmmaWarpSpecializedImplicitGemmILS5_2ELi17ELi3ELi1ELi2EN4cute5tupleIJNSA_1CILi1EEESD_SD_EEEEENSB_IJNSC_ILi64EEENSB_IJNSC_ILi128EEEEEENSB_IJNSC_ILi32EEEEEEEEENS_6half_tESM_NSA_8TiledMMAINSA_8MMA_AtomIJNSA_20SM100_MMA_F16BF16_SSISM_SM_fLi64ELi128ELNSA_4UMMA5MajorE1ELSR_1ELNSQ_7ScaleInE0ELSS_0EEEEEENSA_6LayoutISE_NSB_IJNSC_ILi0EEESW_SW_EEEEENSB_IJNSA_10UnderscoreESZ_SZ_EEEEENS7_6detail27Sm100ImplicitGemmTileTraitsINSA_13SM90_TMA_LOADENSA_14ComposedLayoutINSA_7SwizzleILi3ELi4ELi3EEENSA_18smem_ptr_flag_bitsILi16EEENSV_INSB_IJSG_NSC_ILi8EEEEEENSB_IJSD_SG_EEEEEEEvEENS13_INSA_20SM90_TMA_LOAD_IM2COLES1E_vEEEENS_8epilogue10collective18CollectiveEpilogueINS1J_23Sm100TmaWarpSpecializedILi4ELi2ELi16ELb1ELb0EEEJSL_NSB_IJNSV_ISG_SD_EENSV_ISJ_SD_EEEEESM_NSB_IJlNSB_IJSD_lllEEESW_EEESM_S1S_NS1J_6fusion15FusionCallbacksIS1N_NS1T_17LinearCombinationISM_fSM_fLNS_15FloatRoundStyleE2EEESL_S1Q_JEEENSA_5SM1004TMEM4LOAD26SM100_TMEM_LOAD_16dp256b4xES14_NS15_INS16_ILi2ELi4ELi3EEES19_NSV_INSB_IJS1A_SJ_EEENSB_IJSJ_SD_EEEEEEENSA_17SM75_U32x4_LDSM_NENSA_14SM90_TMA_STOREES27_NSA_17SM90_U32x4_STSM_NENSA_39AutoVectorizingCopyWithAssumedAlignmentILi128EEEEEEvvEEEEvNT_6ParamsE) ;  /* 0xffffff50027c7950 */ /* 0x000fea0003c3ffff */
        .weak           $__internal_2_$__cuda_sm10x_tcgen05_guardrail_trap_unallocated_columns_being_dealloced
        .type           $__internal_2_$__cuda_sm10x_tcgen05_guardrail_trap_unallocated_columns_being_dealloced,@function
        .size           $__internal_2_$__cuda_sm10x_tcgen05_guardrail_trap_unallocated_columns_being_dealloced,(.L_x_206 - $__internal_2_$__cuda_sm10x_tcgen05_guardrail_trap_unallocated_columns_being_dealloced)
$__internal_2_$__cuda_sm10x_tcgen05_guardrail_trap_unallocated_columns_being_dealloced:
[----:B------:R-:W-:Y:S05]  /*ae10*/  BPT.TRAP 0x1 ;  /* 0x000000040000795c */ /* 0x000fea0000300000 */
[----:B------:R-:W-:-:S04]  /*ae20*/  HFMA2 R3, -RZ, RZ, 0, 0 ;  /* 0x00000000ff037431 */ /* 0x000fc800000001ff */
[----:B------:R-:W-:Y:S05]  /*ae30*/  RET.REL.NODEC R2 `(_ZN7cutlass13device_kernelINS_4conv6kernel13ConvUniversalINS1_16ConvProblemShapeILNS1_8OperatorE2ELi3EEENS1_10collective14CollectiveConvINS1_47MainloopSm100TmaUmmaWarpSpecializedImplicitGemmILS5_2ELi17ELi3ELi1ELi2EN4cute5tupleIJNSA_1CILi1EEESD_SD_EEEEENSB_IJNSC_ILi64EEENSB_IJNSC_ILi128EEEEEENSB_IJNSC_ILi32EEEEEEEEENS_6half_tESM_NSA_8TiledMMAINSA_8MMA_AtomIJNSA_20SM100_MMA_F16BF16_SSISM_SM_fLi64ELi128ELNSA_4UMMA5MajorE1ELSR_1ELNSQ_7ScaleInE0ELSS_0EEEEEENSA_6LayoutISE_NSB_IJNSC_ILi0EEESW_SW_EEEEENSB_IJNSA_10UnderscoreESZ_SZ_EEEEENS7_6detail27Sm100ImplicitGemmTileTraitsINSA_13SM90_TMA_LOADENSA_14ComposedLayoutINSA_7SwizzleILi3ELi4ELi3EEENSA_18smem_ptr_flag_bitsILi16EEENSV_INSB_IJSG_NSC_ILi8EEEEEENSB_IJSD_SG_EEEEEEEvEENS13_INSA_20SM90_TMA_LOAD_IM2COLES1E_vEEEENS_8epilogue10collective18CollectiveEpilogueINS1J_23Sm100TmaWarpSpecializedILi4ELi2ELi16ELb1ELb0EEEJSL_NSB_IJNSV_ISG_SD_EENSV_ISJ_SD_EEEEESM_NSB_IJlNSB_IJSD_lllEEESW_EEESM_S1S_NS1J_6fusion15FusionCallbacksIS1N_NS1T_17LinearCombinationISM_fSM_fLNS_15FloatRoundStyleE2EEESL_S1Q_JEEENSA_5SM1004TMEM4LOAD26SM100_TMEM_LOAD_16dp256b4xES14_NS15_INS16_ILi2ELi4ELi3EEES19_NSV_INSB_IJS1A_SJ_EEENSB_IJSJ_SD_EEEEEEENSA_17SM75_U32x4_LDSM_NENSA_14SM90_TMA_STOREES27_NSA_17SM90_U32x4_STSM_NENSA_39AutoVectorizingCopyWithAssumedAlignmentILi128EEEEEEvvEEEEvNT_6ParamsE) ;  /* 0xffffff5002707950 */ /* 0x000fea0003c3ffff */
.L_x_205:
[----:B------:R-:W-:-:S00]  /*ae40*/  BRA `(.L_x_205) ;  /* 0xfffffffc00fc7947 */ /* 0x000fc0000383ffff */
[----:B------:R-:W-:-:S00]  /*ae50*/  NOP ;  /* 0x0000000000007918 */ /* 0x000fc00000000000 */
        /* <DEDUP_REMOVED lines=10> */
.L_x_206:


//--------------------- .nv.global.init           --------------------------
	.section	.nv.global.init,"aw",@progbits
.nv.global.init:
	.type		$str$29,@object
	.size		$str$29,($str$30 - $str$29)
$str$29:
        /*0000*/ 	.byte	0x28, 0x61, 0x64, 0x64, 0x72, 0x65, 0x73, 0x73, 0x20, 0x26, 0x20, 0x6d, 0x61, 0x73, 0x6b, 0x29
        /*0010*/ 	.byte	0x20, 0x3d, 0x3d, 0x20, 0x30, 0x00
	.type		$str$30,@object
	.size		$str$30,($str$28 - $str$30)
$str$30:
        /*0016*/ 	.byte	0x2f, 0x74, 0x6d, 0x70, 0x2f, 0x63, 0x75, 0x74, 0x6c, 0x61, 0x73, 0x73, 0x5f, 0x73, 0x77, 0x65
        /*0026*/ 	.byte	0x65, 0x70, 0x5f, 0x73, 0x72, 0x63, 0x2f, 0x69, 0x6e, 0x63, 0x6c, 0x75, 0x64, 0x65, 0x2f, 0x63
        /*0036*/ 	.byte	0x75, 0x74, 0x65, 0x2f, 0x70, 0x6f, 0x69, 0x6e, 0x74, 0x65, 0x72, 0x5f, 0x66, 0x6c, 0x61, 0x67
        /*0046*/ 	.byte	0x67, 0x65, 0x64, 0x2e, 0x68, 0x70, 0x70, 0x00
	.type		$str$28,@object
	.size		$str$28,($str$27 - $str$28)
$str$28:
        /*004e*/ 	.byte	0x2f, 0x74, 0x6d, 0x70, 0x2f, 0x63, 0x75, 0x74, 0x6c, 0x61, 0x73, 0x73, 0x5f, 0x73, 0x77, 0x65
        /*005e*/ 	.byte	0x65, 0x70, 0x5f, 0x73, 0x72, 0x63, 0x2f, 0x69, 0x6e, 0x63, 0x6c, 0x75, 0x64, 0x65, 0x2f, 0x63
        /*006e*/ 	.byte	0x75, 0x74, 0x65, 0x2f, 0x61, 0x74, 0x6f, 0x6d, 0x2f, 0x63, 0x6f, 0x70, 0x79, 0x5f, 0x74, 0x72
        /*007e*/ 	.byte	0x61, 0x69, 0x74, 0x73, 0x5f, 0x73, 0x6d, 0x31, 0x30, 0x30, 0x2e, 0x68, 0x70, 0x70, 0x00
	.type		$str$27,@object
	.size		$str$27,(__unnamed_1 - $str$27)
$str$27:
        /*008d*/ 	.byte	0x28, 0x28, 0x75, 0x69, 0x6e, 0x74, 0x33, 0x32, 0x5f, 0x74, 0x28, 0x74, 0x68, 0x72, 0x65, 0x61
        /*009d*/ 	.byte	0x64, 0x49, 0x64, 0x78, 0x2e, 0x78, 0x29, 0x20, 0x2f, 0x20, 0x33, 0x32, 0x29, 0x20, 0x25, 0x20
        /*00ad*/ 	.byte	0x34, 0x29, 0x20, 0x3d, 0x3d, 0x20, 0x28, 0x28, 0x28, 0x74, 0x6d, 0x65, 0x6d, 0x5f, 0x61, 0x64
        /*00bd*/ 	.byte	0x64, 0x72, 0x20, 0x3e, 0x3e, 0x20, 0x31, 0x36, 0x29, 0x20, 0x2f, 0x20, 0x33, 0x32, 0x29, 0x20
        /*00cd*/ 	.byte	0x25, 0x20, 0x34, 0x29, 0x00
	.type		__unnamed_1,@object
	.size		__unnamed_1,(__unnamed_2 - __unnamed_1)
__unnamed_1:
        /*00d2*/ 	.byte	0x61, 0x75, 0x74, 0x6f, 0x20, 0x63, 0x75, 0x74, 0x65, 0x3a, 0x3a, 0x61, 0x73, 0x5f, 0x70, 0x6f
        /* <DEDUP_REMOVED lines=24> */
        /*0262*/ 	.byte	0x3e, 0x3e, 0x3e, 0x5d, 0x00
	.type		__unnamed_2,@object
	.size		__unnamed_2,(.L_2 - __unnamed_2)
__unnamed_2:
        /* <DEDUP_REMOVED lines=46> */
.L_2:


//--------------------- .nv.shared._ZN7cutlass13device_kernelINS_4conv6kernel13ConvUniversalINS1_16ConvProblemShapeILNS1_8OperatorE2ELi3EEENS1_10collective14CollectiveConvINS1_47MainloopSm100TmaUmmaWarpSpecializedImplicitGemmILS5_2ELi17ELi3ELi1ELi2EN4cute5tupleIJNSA_1CILi1EEESD_SD_EEEEENSB_IJNSC_ILi64EEENSB_IJNSC_ILi128EEEEEENSB_IJNSC_ILi32EEEEEEEEENS_6half_tESM_NSA_8TiledMMAINSA_8MMA_AtomIJNSA_20SM100_MMA_F16BF16_SSISM_SM_fLi64ELi128ELNSA_4UMMA5MajorE1ELSR_1ELNSQ_7ScaleInE0ELSS_0EEEEEENSA_6LayoutISE_NSB_IJNSC_ILi0EEESW_SW_EEEEENSB_IJNSA_10UnderscoreESZ_SZ_EEEEENS7_6detail27Sm100ImplicitGemmTileTraitsINSA_13SM90_TMA_LOADENSA_14ComposedLayoutINSA_7SwizzleILi3ELi4ELi3EEENSA_18smem_ptr_flag_bitsILi16EEENSV_INSB_IJSG_NSC_ILi8EEEEEENSB_IJSD_SG_EEEEEEEvEENS13_INSA_20SM90_TMA_LOAD_IM2COLES1E_vEEEENS_8epilogue10collective18CollectiveEpilogueINS1J_23Sm100TmaWarpSpecializedILi4ELi2ELi16ELb1ELb0EEEJSL_NSB_IJNSV_ISG_SD_EENSV_ISJ_SD_EEEEESM_NSB_IJlNSB_IJSD_lllEEESW_EEESM_S1S_NS1J_6fusion15FusionCallbacksIS1N_NS1T_17LinearCombinationISM_fSM_fLNS_15FloatRoundStyleE2EEESL_S1Q_JEEENSA_5SM1004TMEM4LOAD26SM100_TMEM_LOAD_16dp256b4xES14_NS15_INS16_ILi2ELi4ELi3EEES19_NSV_INSB_IJS1A_SJ_EEENSB_IJSJ_SD_EEEEEEENSA_17SM75_U32x4_LDSM_NENSA_14SM90_TMA_STOREES27_NSA_17SM90_U32x4_STSM_NENSA_39AutoVectorizingCopyWithAssumedAlignmentILi128EEEEEEvvEEEEvNT_6ParamsE --------------------------
	.section	.nv.shared._ZN7cutlass13device_kernelINS_4conv6kernel13ConvUniversalINS1_16ConvProblemShapeILNS1_8OperatorE2ELi3EEENS1_10collective14CollectiveConvINS1_47MainloopSm100TmaUmmaWarpSpecializedImplicitGemmILS5_2ELi17ELi3ELi1ELi2EN4cute5tupleIJNSA_1CILi1EEESD_SD_EEEEENSB_IJNSC_ILi64EEENSB_IJNSC_ILi128EEEEEENSB_IJNSC_ILi32EEEEEEEEENS_6half_tESM_NSA_8TiledMMAINSA_8MMA_AtomIJNSA_20SM100_MMA_F16BF16_SSISM_SM_fLi64ELi128ELNSA_4UMMA5MajorE1ELSR_1ELNSQ_7ScaleInE0ELSS_0EEEEEENSA_6LayoutISE_NSB_IJNSC_ILi0EEESW_SW_EEEEENSB_IJNSA_10UnderscoreESZ_SZ_EEEEENS7_6detail27Sm100ImplicitGemmTileTraitsINSA_13SM90_TMA_LOADENSA_14ComposedLayoutINSA_7SwizzleILi3ELi4ELi3EEENSA_18smem_ptr_flag_bitsILi16EEENSV_INSB_IJSG_NSC_ILi8EEEEEENSB_IJSD_SG_EEEEEEEvEENS13_INSA_20SM90_TMA_LOAD_IM2COLES1E_vEEEENS_8epilogue10collective18CollectiveEpilogueINS1J_23Sm100TmaWarpSpecializedILi4ELi2ELi16ELb1ELb0EEEJSL_NSB_IJNSV_ISG_SD_EENSV_ISJ_SD_EEEEESM_NSB_IJlNSB_IJSD_lllEEESW_EEESM_S1S_NS1J_6fusion15FusionCallbacksIS1N_NS1T_17LinearCombinationISM_fSM_fLNS_15FloatRoundStyleE2EEESL_S1Q_JEEENSA_5SM1004TMEM4LOAD26SM100_TMEM_LOAD_16dp256b4xES14_NS15_INS16_ILi2ELi4ELi3EEES19_NSV_INSB_IJS1A_SJ_EEENSB_IJSJ_SD_EEEEEEENSA_17SM75_U32x4_LDSM_NENSA_14SM90_TMA_STOREES27_NSA_17SM90_U32x4_STSM_NENSA_39AutoVectorizingCopyWithAssumedAlignmentILi128EEEEEEvvEEEEvNT_6ParamsE,"aw",@nobits
	.sectionflags	@""
	.align	16
	.zero		1024


//--------------------- .nv.shared.reserved.0     --------------------------
	.section	.nv.shared.reserved.0,"aw",@nobits
	.weak		__nv_reservedSMEM_offset_0_alias
	.size		__nv_reservedSMEM_offset_0_alias, 0, 64
	.other		__nv_reservedSMEM_offset_0_alias,@"STO_CUDA_RESERVED_SHARED STV_DEFAULT"
__nv_reservedSMEM_offset_0_alias:
	.zero		0
.nv.shared.reserved.0:
	.zero		64
	.weak		__nv_reservedSMEM_tcgen05_partition
	.type		__nv_reservedSMEM_tcgen05_partition,@object
	.size		__nv_reservedSMEM_tcgen05_partition,(.L_0 - __nv_reservedSMEM_tcgen05_partition)
__nv_reservedSMEM_tcgen05_partition:
	.zero		32
.L_0:


//--------------------- .nv.global                --------------------------
	.section	.nv.global,"aw",@nobits
.nv.global:
	.type		_ZN39_INTERNAL_92c3ce6f_4_k_cu_ef7739e4_31404cute1_E,@object
	.size		_ZN39_INTERNAL_92c3ce6f_4_k_cu_ef7739e4_31404cute1_E,(_ZN39_INTERNAL_92c3ce6f_4_k_cu_ef7739e4_31404cuda3std3__45__cpo6cbeginE - _ZN39_INTERNAL_92c3ce6f_4_k_cu_ef7739e4_31404cute1_E)
_ZN39_INTERNAL_92c3ce6f_4_k_cu_ef7739e4_31404cute1_E:
	.zero		1
	.type		_ZN39_INTERNAL_92c3ce6f_4_k_cu_ef7739e4_31404cuda3std3__45__cpo6cbeginE,@object
	.size		_ZN39_INTERNAL_92c3ce6f_4_k_cu_ef7739e4_31404cuda3std3__45__cpo6cbeginE,(_ZN39_INTERNAL_92c3ce6f_4_k_cu_ef7739e4_31404cuda3std3__48in_placeE - _ZN39_INTERNAL_92c3ce6f_4_k_cu_ef7739e4_31404cuda3std3__45__cpo6cbeginE)
_ZN39_INTERNAL_92c3ce6f_4_k_cu_ef7739e4_31404cuda3std3__45__cpo6cbeginE:
	.zero		1
	.type		_ZN39_INTERNAL_92c3ce6f_4_k_cu_ef7739e4_31404cuda3std3__48in_placeE,@object
	.size		_ZN39_INTERNAL_92c3ce6f_4_k_cu_ef7739e4_31404cuda3std3__48in_placeE,(_ZN39_INTERNAL_92c3ce6f_4_k_cu_ef7739e4_31404cuda3std6ranges3__45__cpo9iter_moveE - _ZN39_INTERNAL_92c3ce6f_4_k_cu_ef7739e4_31404cuda3std3__48in_placeE)
_ZN39_INTERNAL_92c3ce6f_4_k_cu_ef7739e4_31404cuda3std3__48in_placeE:
	.zero		1
	.type		_ZN39_INTERNAL_92c3ce6f_4_k_cu_ef7739e4_31404cuda3std6ranges3__45__cpo9iter_moveE,@object
	.size		_ZN39_INTERNAL_92c3ce6f_4_k_cu_ef7739e4_31404cuda3std6ranges3__45__cpo9iter_moveE,(_ZN39_INTERNAL_92c3ce6f_4_k_cu_ef7739e4_31404cuda3std3__45__cpo5beginE - _ZN39_INTERNAL_92c3ce6f_4_k_cu_ef7739e4_31404cuda3std6ranges3__45__cpo9iter_moveE)
_ZN39_INTERNAL_92c3ce6f_4_k_cu_ef7739e4_31404cuda3std6ranges3__45__cpo9iter_moveE:
	.zero		1
	.type		_ZN39_INTERNAL_92c3ce6f_4_k_cu_ef7739e4_31404cuda3std3__45__cpo5beginE,@object
	.size		_ZN39_INTERNAL_92c3ce6f_4_k_cu_ef7739e4_31404cuda3std3__45__cpo5beginE,(_ZN39_INTERNAL_92c3ce6f_4_k_cu_ef7739e4_31404cuda3std3__441_GLOBAL__N__92c3ce6f_4_k_cu_ef7739e4_31406ignoreE - _ZN39_INTERNAL_92c3ce6f_4_k_cu_ef7739e4_31404cuda3std3__45__cpo5beginE)
_ZN39_INTERNAL_92c3ce6f_4_k_cu_ef7739e4_31404cuda3std3__45__cpo5beginE:
	.zero		1
	.type		_ZN39_INTERNAL_92c3ce6f_4_k_cu_ef7739e4_31404cuda3std3__441_GLOBAL__N__92c3ce6f_4_k_cu_ef7739e4_31406ignoreE,@object
	.size		_ZN39_INTERNAL_92c3ce6f_4_k_cu_ef7739e4_31404cuda3std3__441_GLOBAL__N__92c3ce6f_4_k_cu_ef7739e4_31406ignoreE,(_ZN39_INTERNAL_92c3ce6f_4_k_cu_ef7739e4_31404cute7productE - _ZN39_INTERNAL_92c3ce6f_4_k_cu_ef7739e4_31404cuda3std3__441_GLOBAL__N__92c3ce6f_4_k_cu_ef7739e4_31406ignoreE)
_ZN39_INTERNAL_92c3ce6f_4_k_cu_ef7739e4_31404cuda3std3__441_GLOBAL__N__92c3ce6f_4_k_cu_ef7739e4_31406ignoreE:
	.zero		1
	.type		_ZN39_INTERNAL_92c3ce6f_4_k_cu_ef7739e4_31404cute7productE,@object
	.size		_ZN39_INTERNAL_92c3ce6f_4_k_cu_ef7739e4_31404cute7productE,(_ZN39_INTERNAL_92c3ce6f_4_k_cu_ef7739e4_31404cuda3std3__45__cpo3endE - _ZN39_INTERNAL_92c3ce6f_4_k_cu_ef7739e4_31404cute7productE)
_ZN39_INTERNAL_92c3ce6f_4_k_cu_ef7739e4_31404cute7productE:
	.zero		1
	.type		_ZN39_INTERNAL_92c3ce6f_4_k_cu_ef7739e4_31404cuda3std3__45__cpo3endE,@object
	.size		_ZN39_INTERNAL_92c3ce6f_4_k_cu_ef7739e4_31404cuda3std3__45__cpo3endE,(_ZN39_INTERNAL_92c3ce6f_4_k_cu_ef7739e4_31404cuda3std3__419piecewise_constructE - _ZN39_INTERNAL_92c3ce6f_4_k_cu_ef7739e4_31404cuda3std3__45__cpo3endE)
_ZN39_INTERNAL_92c3ce6f_4_k_cu_ef7739e4_31404cuda3std3__45__cpo3endE:
	.zero		1
	.type		_ZN39_INTERNAL_92c3ce6f_4_k_cu_ef7739e4_31404cuda3std3__419piecewise_constructE,@object
	.size		_ZN39_INTERNAL_92c3ce6f_4_k_cu_ef7739e4_31404cuda3std3__419piecewise_constructE,(_ZN39_INTERNAL_92c3ce6f_4_k_cu_ef7739e4_31404cuda3std3__45__cpo4cendE - _ZN39_INTERNAL_92c3ce6f_4_k_cu_ef7739e4_31404cuda3std3__419piecewise_constructE)
_ZN39_INTERNAL_92c3ce6f_4_k_cu_ef7739e4_31404cuda3std3__419piecewise_constructE:
	.zero		1
	.type		_ZN39_INTERNAL_92c3ce6f_4_k_cu_ef7739e4_31404cuda3std3__45__cpo4cendE,@object
	.size		_ZN39_INTERNAL_92c3ce6f_4_k_cu_ef7739e4_31404cuda3std3__45__cpo4cendE,(_ZN39_INTERNAL_92c3ce6f_4_k_cu_ef7739e4_31404cuda3std6ranges3__45__cpo4swapE - _ZN39_INTERNAL_92c3ce6f_4_k_cu_ef7739e4_31404cuda3std3__45__cpo4cendE)
_ZN39_INTERNAL_92c3ce6f_4_k_cu_ef7739e4_31404cuda3std3__45__cpo4cendE:
	.zero		1
	.type		_ZN39_INTERNAL_92c3ce6f_4_k_cu_ef7739e4_31404cuda3std6ranges3__45__cpo4swapE,@object
	.size		_ZN39_INTERNAL_92c3ce6f_4_k_cu_ef7739e4_31404cuda3std6ranges3__45__cpo4swapE,(.L_10 - _ZN39_INTERNAL_92c3ce6f_4_k_cu_ef7739e4_31404cuda3std6ranges3__45__cpo4swapE)
_ZN39_INTERNAL_92c3ce6f_4_k_cu_ef7739e4_31404cuda3std6ranges3__45__cpo4swapE:
	.zero		1
.L_10:


//--------------------- .nv.constant0._ZN7cutlass13device_kernelINS_4conv6kernel13ConvUniversalINS1_16ConvProblemShapeILNS1_8OperatorE2ELi3EEENS1_10collective14CollectiveConvINS1_47MainloopSm100TmaUmmaWarpSpecializedImplicitGemmILS5_2ELi17ELi3ELi1ELi2EN4cute5tupleIJNSA_1CILi1EEESD_SD_EEEEENSB_IJNSC_ILi64EEENSB_IJNSC_ILi128EEEEEENSB_IJNSC_ILi32EEEEEEEEENS_6half_tESM_NSA_8TiledMMAINSA_8MMA_AtomIJNSA_20SM100_MMA_F16BF16_SSISM_SM_fLi64ELi128ELNSA_4UMMA5MajorE1ELSR_1ELNSQ_7ScaleInE0ELSS_0EEEEEENSA_6LayoutISE_NSB_IJNSC_ILi0EEESW_SW_EEEEENSB_IJNSA_10UnderscoreESZ_SZ_EEEEENS7_6detail27Sm100ImplicitGemmTileTraitsINSA_13SM90_TMA_LOADENSA_14ComposedLayoutINSA_7SwizzleILi3ELi4ELi3EEENSA_18smem_ptr_flag_bitsILi16EEENSV_INSB_IJSG_NSC_ILi8EEEEEENSB_IJSD_SG_EEEEEEEvEENS13_INSA_20SM90_TMA_LOAD_IM2COLES1E_vEEEENS_8epilogue10collective18CollectiveEpilogueINS1J_23Sm100TmaWarpSpecializedILi4ELi2ELi16ELb1ELb0EEEJSL_NSB_IJNSV_ISG_SD_EENSV_ISJ_SD_EEEEESM_NSB_IJlNSB_IJSD_lllEEESW_EEESM_S1S_NS1J_6fusion15FusionCallbacksIS1N_NS1T_17LinearCombinationISM_fSM_fLNS_15FloatRoundStyleE2EEESL_S1Q_JEEENSA_5SM1004TMEM4LOAD26SM100_TMEM_LOAD_16dp256b4xES14_NS15_INS16_ILi2ELi4ELi3EEES19_NSV_INSB_IJS1A_SJ_EEENSB_IJSJ_SD_EEEEEEENSA_17SM75_U32x4_LDSM_NENSA_14SM90_TMA_STOREES27_NSA_17SM90_U32x4_STSM_NENSA_39AutoVectorizingCopyWithAssumedAlignmentILi128EEEEEEvvEEEEvNT_6ParamsE --------------------------
	.section	.nv.constant0._ZN7cutlass13device_kernelINS_4conv6kernel13ConvUniversalINS1_16ConvProblemShapeILNS1_8OperatorE2ELi3EEENS1_10collective14CollectiveConvINS1_47MainloopSm100TmaUmmaWarpSpecializedImplicitGemmILS5_2ELi17ELi3ELi1ELi2EN4cute5tupleIJNSA_1CILi1EEESD_SD_EEEEENSB_IJNSC_ILi64EEENSB_IJNSC_ILi128EEEEEENSB_IJNSC_ILi32EEEEEEEEENS_6half_tESM_NSA_8TiledMMAINSA_8MMA_AtomIJNSA_20SM100_MMA_F16BF16_SSISM_SM_fLi64ELi128ELNSA_4UMMA5MajorE1ELSR_1ELNSQ_7ScaleInE0ELSS_0EEEEEENSA_6LayoutISE_NSB_IJNSC_ILi0EEESW_SW_EEEEENSB_IJNSA_10UnderscoreESZ_SZ_EEEEENS7_6detail27Sm100ImplicitGemmTileTraitsINSA_13SM90_TMA_LOADENSA_14ComposedLayoutINSA_7SwizzleILi3ELi4ELi3EEENSA_18smem_ptr_flag_bitsILi16EEENSV_INSB_IJSG_NSC_ILi8EEEEEENSB_IJSD_SG_EEEEEEEvEENS13_INSA_20SM90_TMA_LOAD_IM2COLES1E_vEEEENS_8epilogue10collective18CollectiveEpilogueINS1J_23Sm100TmaWarpSpecializedILi4ELi2ELi16ELb1ELb0EEEJSL_NSB_IJNSV_ISG_SD_EENSV_ISJ_SD_EEEEESM_NSB_IJlNSB_IJSD_lllEEESW_EEESM_S1S_NS1J_6fusion15FusionCallbacksIS1N_NS1T_17LinearCombinationISM_fSM_fLNS_15FloatRoundStyleE2EEESL_S1Q_JEEENSA_5SM1004TMEM4LOAD26SM100_TMEM_LOAD_16dp256b4xES14_NS15_INS16_ILi2ELi4ELi3EEES19_NSV_INSB_IJS1A_SJ_EEENSB_IJSJ_SD_EEEEEEENSA_17SM75_U32x4_LDSM_NENSA_14SM90_TMA_STOREES27_NSA_17SM90_U32x4_STSM_NENSA_39AutoVectorizingCopyWithAssumedAlignmentILi128EEEEEEvvEEEEvNT_6ParamsE,"a",@progbits
	.sectionflags	@""
	.align	4
.nv.constant0._ZN7cutlass13device_kernelINS_4conv6kernel13ConvUniversalINS1_16ConvProblemShapeILNS1_8OperatorE2ELi3EEENS1_10collective14CollectiveConvINS1_47MainloopSm100TmaUmmaWarpSpecializedImplicitGemmILS5_2ELi17ELi3ELi1ELi2EN4cute5tupleIJNSA_1CILi1EEESD_SD_EEEEENSB_IJNSC_ILi64EEENSB_IJNSC_ILi128EEEEEENSB_IJNSC_ILi32EEEEEEEEENS_6half_tESM_NSA_8TiledMMAINSA_8MMA_AtomIJNSA_20SM100_MMA_F16BF16_SSISM_SM_fLi64ELi128ELNSA_4UMMA5MajorE1ELSR_1ELNSQ_7ScaleInE0ELSS_0EEEEEENSA_6LayoutISE_NSB_IJNSC_ILi0EEESW_SW_EEEEENSB_IJNSA_10UnderscoreESZ_SZ_EEEEENS7_6detail27Sm100ImplicitGemmTileTraitsINSA_13SM90_TMA_LOADENSA_14ComposedLayoutINSA_7SwizzleILi3ELi4ELi3EEENSA_18smem_ptr_flag_bitsILi16EEENSV_INSB_IJSG_NSC_ILi8EEEEEENSB_IJSD_SG_EEEEEEEvEENS13_INSA_20SM90_TMA_LOAD_IM2COLES1E_vEEEENS_8epilogue10collective18CollectiveEpilogueINS1J_23Sm100TmaWarpSpecializedILi4ELi2ELi16ELb1ELb0EEEJSL_NSB_IJNSV_ISG_SD_EENSV_ISJ_SD_EEEEESM_NSB_IJlNSB_IJSD_lllEEESW_EEESM_S1S_NS1J_6fusion15FusionCallbacksIS1N_NS1T_17LinearCombinationISM_fSM_fLNS_15FloatRoundStyleE2EEESL_S1Q_JEEENSA_5SM1004TMEM4LOAD26SM100_TMEM_LOAD_16dp256b4xES14_NS15_INS16_ILi2ELi4ELi3EEES19_NSV_INSB_IJS1A_SJ_EEENSB_IJSJ_SD_EEEEEEENSA_17SM75_U32x4_LDSM_NENSA_14SM90_TMA_STOREES27_NSA_17SM90_U32x4_STSM_NENSA_39AutoVectorizingCopyWithAssumedAlignmentILi128EEEEEEvvEEEEvNT_6ParamsE:
	.zero		3200


//--------------------- SYMBOLS --------------------------

	.type		.nv.reservedSmem.offset0,@object
	.size		.nv.reservedSmem.offset0,0x4
	.type		.nv.reservedSmem.cap,@object
	.size		.nv.reservedSmem.cap,0x4
	.type		__assertfail,@function
